//
// Generated by NVIDIA NVVM Compiler
//
// Compiler Build ID: CL-36424714
// Cuda compilation tools, release 13.0, V13.0.88
// Based on NVVM 20.0.0
//

.version 9.0
.target sm_100
.address_size 64

	// .globl	_Z27col_average_distance_matrixPdS_mm
// _ZZ27col_average_distance_matrixPdS_mmE11col_average has been demoted
// _ZZ10matrix_mulPdS_S_mmE12block_result has been demoted

.visible .entry _Z27col_average_distance_matrixPdS_mm(
	.param .u64 .ptr .align 1 _Z27col_average_distance_matrixPdS_mm_param_0,
	.param .u64 .ptr .align 1 _Z27col_average_distance_matrixPdS_mm_param_1,
	.param .u64 _Z27col_average_distance_matrixPdS_mm_param_2,
	.param .u64 _Z27col_average_distance_matrixPdS_mm_param_3
)
{
	.reg .pred 	%p<18>;
	.reg .b32 	%r<32>;
	.reg .b64 	%rd<80>;
	.reg .b64 	%fd<36>;
	// demoted variable
	.shared .align 8 .f64 _ZZ27col_average_distance_matrixPdS_mmE11col_average;
	ld.param.u64 	%rd28, [_Z27col_average_distance_matrixPdS_mm_param_0];
	ld.param.u64 	%rd29, [_Z27col_average_distance_matrixPdS_mm_param_1];
	ld.param.u64 	%rd26, [_Z27col_average_distance_matrixPdS_mm_param_2];
	ld.param.u64 	%rd27, [_Z27col_average_distance_matrixPdS_mm_param_3];
	cvta.to.global.u64 	%rd1, %rd29;
	cvta.to.global.u64 	%rd2, %rd28;
	mov.u32 	%r4, %ctaid.x;
	mov.u32 	%r1, %tid.x;
	mov.u32 	%r2, %ntid.x;
	cvt.u64.u32 	%rd75, %r4;
	setp.le.u64 	%p1, %rd26, %rd75;
	@%p1 bra 	$L__BB0_22;
	cvt.u64.u32 	%rd4, %r1;
	cvt.u64.u32 	%rd5, %r2;
	add.s64 	%rd30, %rd4, %rd5;
	max.u64 	%rd31, %rd27, %rd30;
	setp.lt.u64 	%p2, %rd30, %rd27;
	selp.u64 	%rd6, 1, 0, %p2;
	add.s64 	%rd32, %rd30, %rd6;
	sub.s64 	%rd7, %rd31, %rd32;
	and.b64  	%rd33, %rd7, -4294967296;
	setp.ne.s64 	%p3, %rd33, 0;
	@%p3 bra 	$L__BB0_3;
	cvt.u32.u64 	%r5, %rd5;
	cvt.u32.u64 	%r6, %rd7;
	div.u32 	%r7, %r6, %r5;
	cvt.u64.u32 	%rd74, %r7;
	bra.uni 	$L__BB0_4;
$L__BB0_3:
	div.u64 	%rd74, %rd7, %rd5;
$L__BB0_4:
	add.s64 	%rd11, %rd74, %rd6;
	add.s64 	%rd34, %rd11, 1;
	and.b64  	%rd12, %rd34, 3;
	add.s32 	%r8, %r1, %r2;
	cvt.u64.u32 	%rd13, %r8;
	add.s32 	%r9, %r8, %r2;
	cvt.u64.u32 	%rd14, %r9;
	add.s32 	%r10, %r9, %r2;
	cvt.u64.u32 	%rd15, %r10;
	shl.b32 	%r12, %r2, 1;
$L__BB0_5:
	setp.ne.s32 	%p4, %r1, 0;
	cvt.u32.u64 	%r3, %rd75;
	@%p4 bra 	$L__BB0_7;
	mov.b64 	%rd35, 0;
	st.shared.u64 	[_ZZ27col_average_distance_matrixPdS_mmE11col_average], %rd35;
$L__BB0_7:
	setp.le.u64 	%p5, %rd27, %rd4;
	mov.f64 	%fd35, 0d0000000000000000;
	@%p5 bra 	$L__BB0_14;
	setp.eq.s64 	%p6, %rd12, 0;
	mul.lo.s64 	%rd17, %rd75, %rd27;
	mov.f64 	%fd35, 0d0000000000000000;
	mov.u64 	%rd76, %rd4;
	@%p6 bra 	$L__BB0_12;
	setp.eq.s64 	%p7, %rd12, 1;
	add.s64 	%rd36, %rd17, %rd4;
	shl.b64 	%rd37, %rd36, 3;
	add.s64 	%rd38, %rd1, %rd37;
	ld.global.f64 	%fd12, [%rd38];
	add.f64 	%fd35, %fd12, 0d0000000000000000;
	mov.u64 	%rd76, %rd13;
	@%p7 bra 	$L__BB0_12;
	setp.eq.s64 	%p8, %rd12, 2;
	add.s64 	%rd39, %rd17, %rd13;
	shl.b64 	%rd40, %rd39, 3;
	add.s64 	%rd41, %rd1, %rd40;
	ld.global.f64 	%fd13, [%rd41];
	add.f64 	%fd35, %fd35, %fd13;
	mov.u64 	%rd76, %rd14;
	@%p8 bra 	$L__BB0_12;
	add.s64 	%rd42, %rd17, %rd14;
	shl.b64 	%rd43, %rd42, 3;
	add.s64 	%rd44, %rd1, %rd43;
	ld.global.f64 	%fd14, [%rd44];
	add.f64 	%fd35, %fd35, %fd14;
	mov.u64 	%rd76, %rd15;
$L__BB0_12:
	setp.lt.u64 	%p9, %rd11, 3;
	@%p9 bra 	$L__BB0_14;
$L__BB0_13:
	cvt.u32.u64 	%r11, %rd76;
	add.s64 	%rd45, %rd76, %rd17;
	shl.b64 	%rd46, %rd45, 3;
	add.s64 	%rd47, %rd1, %rd46;
	ld.global.f64 	%fd15, [%rd47];
	add.f64 	%fd16, %fd35, %fd15;
	shl.b64 	%rd48, %rd5, 3;
	add.s64 	%rd49, %rd47, %rd48;
	ld.global.f64 	%fd17, [%rd49];
	add.f64 	%fd18, %fd16, %fd17;
	add.s32 	%r13, %r12, %r11;
	add.s64 	%rd50, %rd49, %rd48;
	ld.global.f64 	%fd19, [%rd50];
	add.f64 	%fd20, %fd18, %fd19;
	add.s32 	%r14, %r13, %r2;
	cvt.u64.u32 	%rd51, %r14;
	add.s64 	%rd52, %rd17, %rd51;
	shl.b64 	%rd53, %rd52, 3;
	add.s64 	%rd54, %rd1, %rd53;
	ld.global.f64 	%fd21, [%rd54];
	add.f64 	%fd35, %fd20, %fd21;
	add.s32 	%r15, %r14, %r2;
	cvt.u64.u32 	%rd76, %r15;
	setp.gt.u64 	%p10, %rd27, %rd76;
	@%p10 bra 	$L__BB0_13;
$L__BB0_14:
	cvt.rn.f64.u64 	%fd22, %rd27;
	div.rn.f64 	%fd23, %fd35, %fd22;
	atom.shared.add.f64 	%fd24, [_ZZ27col_average_distance_matrixPdS_mmE11col_average], %fd23;
	bar.sync 	0;
	@%p5 bra 	$L__BB0_21;
	setp.eq.s64 	%p12, %rd12, 0;
	mul.lo.s64 	%rd21, %rd75, %rd27;
	mov.u64 	%rd78, %rd4;
	@%p12 bra 	$L__BB0_19;
	setp.eq.s64 	%p13, %rd12, 1;
	mul.lo.s32 	%r16, %r1, %r3;
	cvt.rn.f64.u32 	%fd25, %r16;
	add.s64 	%rd55, %rd21, %rd4;
	shl.b64 	%rd56, %rd55, 3;
	add.s64 	%rd57, %rd2, %rd56;
	st.global.f64 	[%rd57], %fd25;
	mov.u64 	%rd78, %rd13;
	@%p13 bra 	$L__BB0_19;
	setp.eq.s64 	%p14, %rd12, 2;
	cvt.u32.u64 	%r17, %rd13;
	mul.lo.s32 	%r18, %r17, %r3;
	cvt.rn.f64.u32 	%fd26, %r18;
	add.s64 	%rd58, %rd21, %rd13;
	shl.b64 	%rd59, %rd58, 3;
	add.s64 	%rd60, %rd2, %rd59;
	st.global.f64 	[%rd60], %fd26;
	mov.u64 	%rd78, %rd14;
	@%p14 bra 	$L__BB0_19;
	cvt.u32.u64 	%r19, %rd14;
	mul.lo.s32 	%r20, %r19, %r3;
	cvt.rn.f64.u32 	%fd27, %r20;
	add.s64 	%rd61, %rd21, %rd14;
	shl.b64 	%rd62, %rd61, 3;
	add.s64 	%rd63, %rd2, %rd62;
	st.global.f64 	[%rd63], %fd27;
	mov.u64 	%rd78, %rd15;
$L__BB0_19:
	setp.lt.u64 	%p15, %rd11, 3;
	@%p15 bra 	$L__BB0_21;
$L__BB0_20:
	cvt.u32.u64 	%r21, %rd78;
	mul.lo.s32 	%r22, %r21, %r3;
	cvt.rn.f64.u32 	%fd28, %r22;
	add.s64 	%rd64, %rd78, %rd21;
	shl.b64 	%rd65, %rd64, 3;
	add.s64 	%rd66, %rd2, %rd65;
	st.global.f64 	[%rd66], %fd28;
	add.s32 	%r23, %r2, %r21;
	mul.lo.s32 	%r24, %r23, %r3;
	cvt.rn.f64.u32 	%fd29, %r24;
	shl.b64 	%rd67, %rd5, 3;
	add.s64 	%rd68, %rd66, %rd67;
	st.global.f64 	[%rd68], %fd29;
	add.s32 	%r25, %r23, %r2;
	mul.lo.s32 	%r26, %r25, %r3;
	cvt.rn.f64.u32 	%fd30, %r26;
	add.s64 	%rd69, %rd68, %rd67;
	st.global.f64 	[%rd69], %fd30;
	add.s32 	%r27, %r25, %r2;
	cvt.u64.u32 	%rd70, %r27;
	mul.lo.s32 	%r28, %r27, %r3;
	cvt.rn.f64.u32 	%fd31, %r28;
	add.s64 	%rd71, %rd21, %rd70;
	shl.b64 	%rd72, %rd71, 3;
	add.s64 	%rd73, %rd2, %rd72;
	st.global.f64 	[%rd73], %fd31;
	add.s32 	%r29, %r27, %r2;
	cvt.u64.u32 	%rd78, %r29;
	setp.gt.u64 	%p16, %rd27, %rd78;
	@%p16 bra 	$L__BB0_20;
$L__BB0_21:
	mov.u32 	%r30, %nctaid.x;
	add.s32 	%r31, %r30, %r3;
	cvt.u64.u32 	%rd75, %r31;
	setp.gt.u64 	%p17, %rd26, %rd75;
	@%p17 bra 	$L__BB0_5;
$L__BB0_22:
	ret;

}
	// .globl	_Z11FindAveragePd
.visible .entry _Z11FindAveragePd(
	.param .u64 .ptr .align 1 _Z11FindAveragePd_param_0
)
{
	.reg .pred 	%p<5>;
	.reg .b32 	%r<24>;
	.reg .b64 	%rd<8>;
	.reg .b64 	%fd<69>;

	ld.param.u64 	%rd3, [_Z11FindAveragePd_param_0];
	cvta.to.global.u64 	%rd1, %rd3;
	mov.u32 	%r1, %nctaid.x;
	mov.u32 	%r13, %ctaid.x;
	add.s32 	%r14, %r1, %r13;
	mov.u32 	%r2, %ntid.x;
	mov.u32 	%r15, %tid.x;
	add.s32 	%r16, %r15, %r2;
	mad.lo.s32 	%r20, %r14, %r2, %r16;
	setp.gt.s32 	%p1, %r20, 9999;
	@%p1 bra 	$L__BB1_7;
	mul.lo.s32 	%r4, %r2, %r1;
	add.s64 	%rd2, %rd1, 640000;
$L__BB1_2:
	mov.f64 	%fd68, 0d0000000000000000;
	mov.b32 	%r22, 0;
	mov.u32 	%r21, %r20;
$L__BB1_3:
	mul.wide.s32 	%rd4, %r21, 8;
	add.s64 	%rd5, %rd2, %rd4;
	ld.global.f64 	%fd5, [%rd5+-640000];
	add.f64 	%fd6, %fd68, %fd5;
	ld.global.f64 	%fd7, [%rd5+-560000];
	add.f64 	%fd8, %fd6, %fd7;
	ld.global.f64 	%fd9, [%rd5+-480000];
	add.f64 	%fd10, %fd8, %fd9;
	ld.global.f64 	%fd11, [%rd5+-400000];
	add.f64 	%fd12, %fd10, %fd11;
	ld.global.f64 	%fd13, [%rd5+-320000];
	add.f64 	%fd14, %fd12, %fd13;
	ld.global.f64 	%fd15, [%rd5+-240000];
	add.f64 	%fd16, %fd14, %fd15;
	ld.global.f64 	%fd17, [%rd5+-160000];
	add.f64 	%fd18, %fd16, %fd17;
	ld.global.f64 	%fd19, [%rd5+-80000];
	add.f64 	%fd20, %fd18, %fd19;
	ld.global.f64 	%fd21, [%rd5];
	add.f64 	%fd22, %fd20, %fd21;
	ld.global.f64 	%fd23, [%rd5+80000];
	add.f64 	%fd24, %fd22, %fd23;
	ld.global.f64 	%fd25, [%rd5+160000];
	add.f64 	%fd26, %fd24, %fd25;
	ld.global.f64 	%fd27, [%rd5+240000];
	add.f64 	%fd28, %fd26, %fd27;
	ld.global.f64 	%fd29, [%rd5+320000];
	add.f64 	%fd30, %fd28, %fd29;
	ld.global.f64 	%fd31, [%rd5+400000];
	add.f64 	%fd32, %fd30, %fd31;
	ld.global.f64 	%fd33, [%rd5+480000];
	add.f64 	%fd34, %fd32, %fd33;
	ld.global.f64 	%fd35, [%rd5+560000];
	add.f64 	%fd68, %fd34, %fd35;
	add.s32 	%r22, %r22, 16;
	add.s32 	%r21, %r21, 160000;
	setp.ne.s32 	%p2, %r22, 10000;
	@%p2 bra 	$L__BB1_3;
	div.rn.f64 	%fd3, %fd68, 0d40C3880000000000;
	mov.b32 	%r23, 0;
$L__BB1_5:
	mad.lo.s32 	%r19, %r23, 10000, %r20;
	mul.wide.s32 	%rd6, %r19, 8;
	add.s64 	%rd7, %rd1, %rd6;
	ld.global.f64 	%fd36, [%rd7];
	sub.f64 	%fd37, %fd36, %fd3;
	st.global.f64 	[%rd7], %fd37;
	ld.global.f64 	%fd38, [%rd7+80000];
	sub.f64 	%fd39, %fd38, %fd3;
	st.global.f64 	[%rd7+80000], %fd39;
	ld.global.f64 	%fd40, [%rd7+160000];
	sub.f64 	%fd41, %fd40, %fd3;
	st.global.f64 	[%rd7+160000], %fd41;
	ld.global.f64 	%fd42, [%rd7+240000];
	sub.f64 	%fd43, %fd42, %fd3;
	st.global.f64 	[%rd7+240000], %fd43;
	ld.global.f64 	%fd44, [%rd7+320000];
	sub.f64 	%fd45, %fd44, %fd3;
	st.global.f64 	[%rd7+320000], %fd45;
	ld.global.f64 	%fd46, [%rd7+400000];
	sub.f64 	%fd47, %fd46, %fd3;
	st.global.f64 	[%rd7+400000], %fd47;
	ld.global.f64 	%fd48, [%rd7+480000];
	sub.f64 	%fd49, %fd48, %fd3;
	st.global.f64 	[%rd7+480000], %fd49;
	ld.global.f64 	%fd50, [%rd7+560000];
	sub.f64 	%fd51, %fd50, %fd3;
	st.global.f64 	[%rd7+560000], %fd51;
	ld.global.f64 	%fd52, [%rd7+640000];
	sub.f64 	%fd53, %fd52, %fd3;
	st.global.f64 	[%rd7+640000], %fd53;
	ld.global.f64 	%fd54, [%rd7+720000];
	sub.f64 	%fd55, %fd54, %fd3;
	st.global.f64 	[%rd7+720000], %fd55;
	ld.global.f64 	%fd56, [%rd7+800000];
	sub.f64 	%fd57, %fd56, %fd3;
	st.global.f64 	[%rd7+800000], %fd57;
	ld.global.f64 	%fd58, [%rd7+880000];
	sub.f64 	%fd59, %fd58, %fd3;
	st.global.f64 	[%rd7+880000], %fd59;
	ld.global.f64 	%fd60, [%rd7+960000];
	sub.f64 	%fd61, %fd60, %fd3;
	st.global.f64 	[%rd7+960000], %fd61;
	ld.global.f64 	%fd62, [%rd7+1040000];
	sub.f64 	%fd63, %fd62, %fd3;
	st.global.f64 	[%rd7+1040000], %fd63;
	ld.global.f64 	%fd64, [%rd7+1120000];
	sub.f64 	%fd65, %fd64, %fd3;
	st.global.f64 	[%rd7+1120000], %fd65;
	ld.global.f64 	%fd66, [%rd7+1200000];
	sub.f64 	%fd67, %fd66, %fd3;
	st.global.f64 	[%rd7+1200000], %fd67;
	add.s32 	%r23, %r23, 16;
	setp.ne.s32 	%p3, %r23, 10000;
	@%p3 bra 	$L__BB1_5;
	add.s32 	%r20, %r20, %r4;
	setp.lt.s32 	%p4, %r20, 10000;
	@%p4 bra 	$L__BB1_2;
$L__BB1_7:
	ret;

}
	// .globl	_Z10matrix_mulPdS_S_mm
.visible .entry _Z10matrix_mulPdS_S_mm(
	.param .u64 .ptr .align 1 _Z10matrix_mulPdS_S_mm_param_0,
	.param .u64 .ptr .align 1 _Z10matrix_mulPdS_S_mm_param_1,
	.param .u64 .ptr .align 1 _Z10matrix_mulPdS_S_mm_param_2,
	.param .u64 _Z10matrix_mulPdS_S_mm_param_3,
	.param .u64 _Z10matrix_mulPdS_S_mm_param_4
)
{
	.reg .pred 	%p<13>;
	.reg .b32 	%r<24>;
	.reg .b64 	%rd<70>;
	.reg .b64 	%fd<35>;
	// demoted variable
	.shared .align 8 .f64 _ZZ10matrix_mulPdS_S_mmE12block_result;
	ld.param.u64 	%rd28, [_Z10matrix_mulPdS_S_mm_param_0];
	ld.param.u64 	%rd29, [_Z10matrix_mulPdS_S_mm_param_1];
	ld.param.u64 	%rd25, [_Z10matrix_mulPdS_S_mm_param_2];
	ld.param.u64 	%rd26, [_Z10matrix_mulPdS_S_mm_param_3];
	ld.param.u64 	%rd27, [_Z10matrix_mulPdS_S_mm_param_4];
	cvta.to.global.u64 	%rd1, %rd28;
	cvta.to.global.u64 	%rd2, %rd29;
	mov.u32 	%r3, %ctaid.x;
	mov.u32 	%r1, %ntid.x;
	cvt.u64.u32 	%rd67, %r3;
	setp.le.u64 	%p1, %rd26, %rd67;
	@%p1 bra 	$L__BB2_17;
	mov.u32 	%r4, %tid.x;
	cvt.u64.u32 	%rd4, %r4;
	cvt.u64.u32 	%rd5, %r1;
	add.s64 	%rd30, %rd4, %rd5;
	max.u64 	%rd31, %rd27, %rd30;
	setp.lt.u64 	%p2, %rd30, %rd27;
	selp.u64 	%rd6, 1, 0, %p2;
	add.s64 	%rd32, %rd30, %rd6;
	sub.s64 	%rd7, %rd31, %rd32;
	and.b64  	%rd33, %rd7, -4294967296;
	setp.ne.s64 	%p3, %rd33, 0;
	@%p3 bra 	$L__BB2_3;
	cvt.u32.u64 	%r5, %rd5;
	cvt.u32.u64 	%r6, %rd7;
	div.u32 	%r7, %r6, %r5;
	cvt.u64.u32 	%rd66, %r7;
	bra.uni 	$L__BB2_4;
$L__BB2_3:
	div.u64 	%rd66, %rd7, %rd5;
$L__BB2_4:
	cvt.u32.u64 	%r8, %rd4;
	add.s64 	%rd11, %rd66, %rd6;
	and.b64  	%rd12, %rd11, 3;
	shl.b64 	%rd34, %rd4, 3;
	add.s64 	%rd13, %rd2, %rd34;
	add.s32 	%r9, %r8, %r1;
	cvt.u64.u32 	%rd14, %r9;
	mul.wide.s32 	%rd35, %r1, 8;
	add.s64 	%rd15, %rd13, %rd35;
	add.s32 	%r10, %r9, %r1;
	cvt.u64.u32 	%rd16, %r10;
	mov.u32 	%r2, %nctaid.x;
	cvta.to.global.u64 	%rd17, %rd25;
	shl.b32 	%r17, %r1, 1;
	add.s32 	%r15, %r10, %r1;
$L__BB2_5:
	setp.ne.s32 	%p4, %r8, 0;
	@%p4 bra 	$L__BB2_7;
	mov.b64 	%rd36, 0;
	st.shared.u64 	[_ZZ10matrix_mulPdS_S_mmE12block_result], %rd36;
$L__BB2_7:
	setp.le.u64 	%p5, %rd27, %rd4;
	mov.f64 	%fd34, 0d0000000000000000;
	@%p5 bra 	$L__BB2_14;
	setp.eq.s64 	%p6, %rd12, 3;
	mul.lo.s64 	%rd19, %rd67, %rd27;
	mov.f64 	%fd34, 0d0000000000000000;
	mov.u64 	%rd68, %rd4;
	@%p6 bra 	$L__BB2_12;
	setp.eq.s64 	%p7, %rd12, 0;
	ld.global.f64 	%fd12, [%rd13];
	add.s64 	%rd37, %rd19, %rd4;
	shl.b64 	%rd38, %rd37, 3;
	add.s64 	%rd39, %rd1, %rd38;
	ld.global.f64 	%fd13, [%rd39];
	fma.rn.f64 	%fd34, %fd12, %fd13, 0d0000000000000000;
	mov.u64 	%rd68, %rd14;
	@%p7 bra 	$L__BB2_12;
	setp.eq.s64 	%p8, %rd12, 1;
	ld.global.f64 	%fd14, [%rd15];
	add.s64 	%rd40, %rd19, %rd14;
	shl.b64 	%rd41, %rd40, 3;
	add.s64 	%rd42, %rd1, %rd41;
	ld.global.f64 	%fd15, [%rd42];
	fma.rn.f64 	%fd34, %fd14, %fd15, %fd34;
	mov.u64 	%rd68, %rd16;
	@%p8 bra 	$L__BB2_12;
	cvt.u64.u32 	%rd68, %r15;
	mul.wide.s32 	%rd43, %r1, 8;
	add.s64 	%rd44, %rd15, %rd43;
	ld.global.f64 	%fd16, [%rd44];
	add.s64 	%rd45, %rd19, %rd16;
	shl.b64 	%rd46, %rd45, 3;
	add.s64 	%rd47, %rd1, %rd46;
	ld.global.f64 	%fd17, [%rd47];
	fma.rn.f64 	%fd34, %fd16, %fd17, %fd34;
$L__BB2_12:
	setp.lt.u64 	%p9, %rd11, 3;
	@%p9 bra 	$L__BB2_14;
$L__BB2_13:
	cvt.u32.u64 	%r16, %rd68;
	shl.b64 	%rd48, %rd68, 3;
	add.s64 	%rd49, %rd2, %rd48;
	ld.global.f64 	%fd18, [%rd49];
	add.s64 	%rd50, %rd68, %rd19;
	shl.b64 	%rd51, %rd50, 3;
	add.s64 	%rd52, %rd1, %rd51;
	ld.global.f64 	%fd19, [%rd52];
	fma.rn.f64 	%fd20, %fd18, %fd19, %fd34;
	shl.b64 	%rd53, %rd5, 3;
	add.s64 	%rd54, %rd49, %rd53;
	ld.global.f64 	%fd21, [%rd54];
	add.s64 	%rd55, %rd52, %rd53;
	ld.global.f64 	%fd22, [%rd55];
	fma.rn.f64 	%fd23, %fd21, %fd22, %fd20;
	add.s32 	%r18, %r17, %r16;
	add.s64 	%rd56, %rd54, %rd53;
	ld.global.f64 	%fd24, [%rd56];
	add.s64 	%rd57, %rd55, %rd53;
	ld.global.f64 	%fd25, [%rd57];
	fma.rn.f64 	%fd26, %fd24, %fd25, %fd23;
	add.s32 	%r19, %r18, %r1;
	cvt.u64.u32 	%rd58, %r19;
	mul.wide.u32 	%rd59, %r19, 8;
	add.s64 	%rd60, %rd2, %rd59;
	ld.global.f64 	%fd27, [%rd60];
	add.s64 	%rd61, %rd19, %rd58;
	shl.b64 	%rd62, %rd61, 3;
	add.s64 	%rd63, %rd1, %rd62;
	ld.global.f64 	%fd28, [%rd63];
	fma.rn.f64 	%fd34, %fd27, %fd28, %fd26;
	add.s32 	%r20, %r19, %r1;
	cvt.u64.u32 	%rd68, %r20;
	setp.gt.u64 	%p10, %rd27, %rd68;
	@%p10 bra 	$L__BB2_13;
$L__BB2_14:
	setp.ne.s32 	%p11, %r8, 0;
	bar.sync 	0;
	atom.shared.add.f64 	%fd29, [_ZZ10matrix_mulPdS_S_mmE12block_result], %fd34;
	bar.sync 	0;
	@%p11 bra 	$L__BB2_16;
	ld.shared.f64 	%fd30, [_ZZ10matrix_mulPdS_S_mmE12block_result];
	shl.b64 	%rd64, %rd67, 3;
	add.s64 	%rd65, %rd17, %rd64;
	st.global.f64 	[%rd65], %fd30;
$L__BB2_16:
	cvt.u32.u64 	%r22, %rd67;
	add.s32 	%r23, %r2, %r22;
	cvt.u64.u32 	%rd67, %r23;
	setp.gt.u64 	%p12, %rd26, %rd67;
	@%p12 bra 	$L__BB2_5;
$L__BB2_17:
	ret;

}
	// .globl	_Z16matrix_trasnposePdS_mm
.visible .entry _Z16matrix_trasnposePdS_mm(
	.param .u64 .ptr .align 1 _Z16matrix_trasnposePdS_mm_param_0,
	.param .u64 .ptr .align 1 _Z16matrix_trasnposePdS_mm_param_1,
	.param .u64 _Z16matrix_trasnposePdS_mm_param_2,
	.param .u64 _Z16matrix_trasnposePdS_mm_param_3
)
{
	.reg .pred 	%p<11>;
	.reg .b32 	%r<22>;
	.reg .b64 	%rd<81>;
	.reg .b64 	%fd<8>;

	ld.param.u64 	%rd26, [_Z16matrix_trasnposePdS_mm_param_0];
	ld.param.u64 	%rd27, [_Z16matrix_trasnposePdS_mm_param_1];
	ld.param.u64 	%rd24, [_Z16matrix_trasnposePdS_mm_param_2];
	ld.param.u64 	%rd25, [_Z16matrix_trasnposePdS_mm_param_3];
	cvta.to.global.u64 	%rd1, %rd27;
	cvta.to.global.u64 	%rd2, %rd26;
	mov.u32 	%r2, %ctaid.x;
	mov.u32 	%r1, %ntid.x;
	cvt.u64.u32 	%rd78, %r2;
	setp.le.u64 	%p1, %rd24, %rd78;
	@%p1 bra 	$L__BB3_13;
	mov.u32 	%r3, %tid.x;
	cvt.u64.u32 	%rd4, %r3;
	cvt.u64.u32 	%rd5, %r1;
	add.s64 	%rd28, %rd4, %rd5;
	max.u64 	%rd29, %rd25, %rd28;
	setp.lt.u64 	%p2, %rd28, %rd25;
	selp.u64 	%rd6, 1, 0, %p2;
	add.s64 	%rd30, %rd28, %rd6;
	sub.s64 	%rd7, %rd29, %rd30;
	and.b64  	%rd31, %rd7, -4294967296;
	setp.ne.s64 	%p3, %rd31, 0;
	@%p3 bra 	$L__BB3_3;
	cvt.u32.u64 	%r4, %rd5;
	cvt.u32.u64 	%r5, %rd7;
	div.u32 	%r6, %r5, %r4;
	cvt.u64.u32 	%rd77, %r6;
	bra.uni 	$L__BB3_4;
$L__BB3_3:
	div.u64 	%rd77, %rd7, %rd5;
$L__BB3_4:
	cvt.u32.u64 	%r7, %rd4;
	add.s64 	%rd11, %rd77, %rd6;
	mul.lo.s64 	%rd12, %rd24, %rd4;
	add.s32 	%r8, %r7, %r1;
	cvt.u64.u32 	%rd13, %r8;
	mul.lo.s64 	%rd14, %rd24, %rd13;
	add.s32 	%r9, %r8, %r1;
	cvt.u64.u32 	%rd15, %r9;
	mul.lo.s64 	%rd16, %rd24, %rd15;
	add.s32 	%r13, %r9, %r1;
	mov.u32 	%r20, %nctaid.x;
$L__BB3_5:
	setp.le.u64 	%p4, %rd25, %rd4;
	@%p4 bra 	$L__BB3_12;
	and.b64  	%rd32, %rd11, 3;
	setp.eq.s64 	%p5, %rd32, 3;
	mul.lo.s64 	%rd18, %rd78, %rd25;
	mov.u64 	%rd79, %rd4;
	@%p5 bra 	$L__BB3_10;
	setp.eq.s64 	%p6, %rd32, 0;
	add.s64 	%rd34, %rd18, %rd4;
	shl.b64 	%rd35, %rd34, 3;
	add.s64 	%rd36, %rd2, %rd35;
	ld.global.f64 	%fd1, [%rd36];
	add.s64 	%rd37, %rd12, %rd78;
	shl.b64 	%rd38, %rd37, 3;
	add.s64 	%rd39, %rd1, %rd38;
	st.global.f64 	[%rd39], %fd1;
	mov.u64 	%rd79, %rd13;
	@%p6 bra 	$L__BB3_10;
	setp.eq.s64 	%p7, %rd32, 1;
	add.s64 	%rd41, %rd18, %rd13;
	shl.b64 	%rd42, %rd41, 3;
	add.s64 	%rd43, %rd2, %rd42;
	ld.global.f64 	%fd2, [%rd43];
	add.s64 	%rd44, %rd14, %rd78;
	shl.b64 	%rd45, %rd44, 3;
	add.s64 	%rd46, %rd1, %rd45;
	st.global.f64 	[%rd46], %fd2;
	mov.u64 	%rd79, %rd15;
	@%p7 bra 	$L__BB3_10;
	cvt.u64.u32 	%rd79, %r13;
	add.s64 	%rd47, %rd18, %rd15;
	shl.b64 	%rd48, %rd47, 3;
	add.s64 	%rd49, %rd2, %rd48;
	ld.global.f64 	%fd3, [%rd49];
	add.s64 	%rd50, %rd16, %rd78;
	shl.b64 	%rd51, %rd50, 3;
	add.s64 	%rd52, %rd1, %rd51;
	st.global.f64 	[%rd52], %fd3;
$L__BB3_10:
	setp.lt.u64 	%p8, %rd11, 3;
	@%p8 bra 	$L__BB3_12;
$L__BB3_11:
	cvt.u32.u64 	%r14, %rd79;
	add.s64 	%rd53, %rd79, %rd18;
	shl.b64 	%rd54, %rd53, 3;
	add.s64 	%rd55, %rd2, %rd54;
	ld.global.f64 	%fd4, [%rd55];
	mad.lo.s64 	%rd56, %rd79, %rd24, %rd78;
	shl.b64 	%rd57, %rd56, 3;
	add.s64 	%rd58, %rd1, %rd57;
	st.global.f64 	[%rd58], %fd4;
	add.s32 	%r15, %r1, %r14;
	cvt.u64.u32 	%rd59, %r15;
	shl.b64 	%rd60, %rd5, 3;
	add.s64 	%rd61, %rd55, %rd60;
	ld.global.f64 	%fd5, [%rd61];
	mad.lo.s64 	%rd62, %rd24, %rd59, %rd78;
	shl.b64 	%rd63, %rd62, 3;
	add.s64 	%rd64, %rd1, %rd63;
	st.global.f64 	[%rd64], %fd5;
	add.s32 	%r16, %r15, %r1;
	cvt.u64.u32 	%rd65, %r16;
	add.s64 	%rd66, %rd61, %rd60;
	ld.global.f64 	%fd6, [%rd66];
	mad.lo.s64 	%rd67, %rd24, %rd65, %rd78;
	shl.b64 	%rd68, %rd67, 3;
	add.s64 	%rd69, %rd1, %rd68;
	st.global.f64 	[%rd69], %fd6;
	add.s32 	%r17, %r16, %r1;
	cvt.u64.u32 	%rd70, %r17;
	add.s64 	%rd71, %rd18, %rd70;
	shl.b64 	%rd72, %rd71, 3;
	add.s64 	%rd73, %rd2, %rd72;
	ld.global.f64 	%fd7, [%rd73];
	mad.lo.s64 	%rd74, %rd24, %rd70, %rd78;
	shl.b64 	%rd75, %rd74, 3;
	add.s64 	%rd76, %rd1, %rd75;
	st.global.f64 	[%rd76], %fd7;
	add.s32 	%r18, %r17, %r1;
	cvt.u64.u32 	%rd79, %r18;
	setp.gt.u64 	%p9, %rd25, %rd79;
	@%p9 bra 	$L__BB3_11;
$L__BB3_12:
	cvt.u32.u64 	%r19, %rd78;
	add.s32 	%r21, %r20, %r19;
	cvt.u64.u32 	%rd78, %r21;
	setp.gt.u64 	%p10, %rd24, %rd78;
	@%p10 bra 	$L__BB3_5;
$L__BB3_13:
	ret;

}


// ===== COMPILED SASS (sm_100) =====

	.target	sm_100

	.elftype	@"ET_EXEC"


//--------------------- .note.nv.tkinfo           --------------------------
	.section	.note.nv.tkinfo,"",@"SHT_NOTE"
	.sectionflags	@"SHF_NOTE_NV_TKINFO"
	.tkinfo
        /*0018*/ 	.word	0x00000002
        /*0030*/ 	.string	""
        /*0030*/ 	.string	"ptxas"
        /*0030*/ 	.string	"Cuda compilation tools, release 13.0, V13.0.88"
        /*0030*/ 	.string	"Build cuda_13.0.r13.0/compiler.36424714_0"
        /*0030*/ 	.string	"-arch sm_100 -m 64 "



//--------------------- .note.nv.cuinfo           --------------------------
	.section	.note.nv.cuinfo,"",@"SHT_NOTE"
	.sectionflags	@"SHF_NOTE_NV_CUINFO"
        /*0018*/ 	.short	0x0002
        /*001a*/ 	.short	0x0064
        /*001c*/ 	.short	0x0082
	.zero		2


//--------------------- .nv.info                  --------------------------
	.section	.nv.info,"",@"SHT_CUDA_INFO"
	.align	4


	//----- nvinfo : EIATTR_REGCOUNT
	.align		4
        /*0000*/ 	.byte	0x04, 0x2f
        /*0002*/ 	.short	(.L_1 - .L_0)
	.align		4
.L_0:
        /*0004*/ 	.word	index@(_Z27col_average_distance_matrixPdS_mm)
        /*0008*/ 	.word	0x00000020


	//----- nvinfo : EIATTR_FRAME_SIZE
	.align		4
.L_1:
        /*000c*/ 	.byte	0x04, 0x11
        /*000e*/ 	.short	(.L_3 - .L_2)
	.align		4
.L_2:
        /*0010*/ 	.word	index@($__internal_4_$__cuda_sm20_div_u64)
        /*0014*/ 	.word	0x00000000


	//----- nvinfo : EIATTR_FRAME_SIZE
	.align		4
.L_3:
        /*0018*/ 	.byte	0x04, 0x11
        /*001a*/ 	.short	(.L_5 - .L_4)
	.align		4
.L_4:
        /*001c*/ 	.word	index@($__internal_3_$__cuda_sm20_div_rn_f64_full)
        /*0020*/ 	.word	0x00000000


	//----- nvinfo : EIATTR_FRAME_SIZE
	.align		4
.L_5:
        /*0024*/ 	.byte	0x04, 0x11
        /*0026*/ 	.short	(.L_7 - .L_6)
	.align		4
.L_6:
        /*0028*/ 	.word	index@(_Z27col_average_distance_matrixPdS_mm)
        /*002c*/ 	.word	0x00000000


	//----- nvinfo : EIATTR_REGCOUNT
	.align		4
.L_7:
        /*0030*/ 	.byte	0x04, 0x2f
        /*0032*/ 	.short	(.L_9 - .L_8)
	.align		4
.L_8:
        /*0034*/ 	.word	index@(_Z11FindAveragePd)
        /*0038*/ 	.word	0x00000020


	//----- nvinfo : EIATTR_FRAME_SIZE
	.align		4
.L_9:
        /*003c*/ 	.byte	0x04, 0x11
        /*003e*/ 	.short	(.L_11 - .L_10)
	.align		4
.L_10:
        /*0040*/ 	.word	index@($__internal_2_$__cuda_sm20_div_rn_f64_full)
        /*0044*/ 	.word	0x00000000


	//----- nvinfo : EIATTR_FRAME_SIZE
	.align		4
.L_11:
        /*0048*/ 	.byte	0x04, 0x11
        /*004a*/ 	.short	(.L_13 - .L_12)
	.align		4
.L_12:
        /*004c*/ 	.word	index@(_Z11FindAveragePd)
        /*0050*/ 	.word	0x00000000


	//----- nvinfo : EIATTR_REGCOUNT
	.align		4
.L_13:
        /*0054*/ 	.byte	0x04, 0x2f
        /*0056*/ 	.short	(.L_15 - .L_14)
	.align		4
.L_14:
        /*0058*/ 	.word	index@(_Z10matrix_mulPdS_S_mm)
        /*005c*/ 	.word	0x00000020


	//----- nvinfo : EIATTR_FRAME_SIZE
	.align		4
.L_15:
        /*0060*/ 	.byte	0x04, 0x11
        /*0062*/ 	.short	(.L_17 - .L_16)
	.align		4
.L_16:
        /*0064*/ 	.word	index@($__internal_1_$__cuda_sm20_div_u64)
        /*0068*/ 	.word	0x00000000


	//----- nvinfo : EIATTR_FRAME_SIZE
	.align		4
.L_17:
        /*006c*/ 	.byte	0x04, 0x11
        /*006e*/ 	.short	(.L_19 - .L_18)
	.align		4
.L_18:
        /*0070*/ 	.word	index@(_Z10matrix_mulPdS_S_mm)
        /*0074*/ 	.word	0x00000000


	//----- nvinfo : EIATTR_REGCOUNT
	.align		4
.L_19:
        /*0078*/ 	.byte	0x04, 0x2f
        /*007a*/ 	.short	(.L_21 - .L_20)
	.align		4
.L_20:
        /*007c*/ 	.word	index@(_Z16matrix_trasnposePdS_mm)
        /*0080*/ 	.word	0x00000020


	//----- nvinfo : EIATTR_FRAME_SIZE
	.align		4
.L_21:
        /*0084*/ 	.byte	0x04, 0x11
        /*0086*/ 	.short	(.L_23 - .L_22)
	.align		4
.L_22:
        /*0088*/ 	.word	index@($__internal_0_$__cuda_sm20_div_u64)
        /*008c*/ 	.word	0x00000000


	//----- nvinfo : EIATTR_FRAME_SIZE
	.align		4
.L_23:
        /*0090*/ 	.byte	0x04, 0x11
        /*0092*/ 	.short	(.L_25 - .L_24)
	.align		4
.L_24:
        /*0094*/ 	.word	index@(_Z16matrix_trasnposePdS_mm)
        /*0098*/ 	.word	0x00000000


	//----- nvinfo : EIATTR_MIN_STACK_SIZE
	.align		4
.L_25:
        /*009c*/ 	.byte	0x04, 0x12
        /*009e*/ 	.short	(.L_27 - .L_26)
	.align		4
.L_26:
        /*00a0*/ 	.word	index@(_Z16matrix_trasnposePdS_mm)
        /*00a4*/ 	.word	0x00000000


	//----- nvinfo : EIATTR_MIN_STACK_SIZE
	.align		4
.L_27:
        /*00a8*/ 	.byte	0x04, 0x12
        /*00aa*/ 	.short	(.L_29 - .L_28)
	.align		4
.L_28:
        /*00ac*/ 	.word	index@(_Z10matrix_mulPdS_S_mm)
        /*00b0*/ 	.word	0x00000000


	//----- nvinfo : EIATTR_MIN_STACK_SIZE
	.align		4
.L_29:
        /*00b4*/ 	.byte	0x04, 0x12
        /*00b6*/ 	.short	(.L_31 - .L_30)
	.align		4
.L_30:
        /*00b8*/ 	.word	index@(_Z11FindAveragePd)
        /*00bc*/ 	.word	0x00000000


	//----- nvinfo : EIATTR_MIN_STACK_SIZE
	.align		4
.L_31:
        /*00c0*/ 	.byte	0x04, 0x12
        /*00c2*/ 	.short	(.L_33 - .L_32)
	.align		4
.L_32:
        /*00c4*/ 	.word	index@(_Z27col_average_distance_matrixPdS_mm)
        /*00c8*/ 	.word	0x00000000
.L_33:


//--------------------- .nv.compat                --------------------------
	.section	.nv.compat,"",@"SHT_CUDA_COMPAT_INFO"
	.align	4
        /*0000*/ 	.byte	0x02, 0x09, 0x00, 0x00, 0x02, 0x02, 0x01, 0x00, 0x02, 0x05, 0x05, 0x00, 0x03, 0x07, 0x01, 0x01
        /*0010*/ 	.byte	0x02, 0x03, 0x00, 0x00, 0x02, 0x06, 0x01, 0x00, 0x04, 0x0b, 0x08, 0x00, 0x01, 0x00, 0x00, 0x00
        /*0020*/ 	.byte	0x00, 0x00, 0x00, 0x00


//--------------------- .nv.info._Z16matrix_trasnposePdS_mm --------------------------
	.section	.nv.info._Z16matrix_trasnposePdS_mm,"",@"SHT_CUDA_INFO"
	.sectionflags	@""
	.align	4


	//----- nvinfo : EIATTR_CUDA_API_VERSION
	.align		4
        /*0000*/ 	.byte	0x04, 0x37
        /*0002*/ 	.short	(.L_35 - .L_34)
.L_34:
        /*0004*/ 	.word	0x00000082


	//----- nvinfo : EIATTR_KPARAM_INFO
	.align		4
.L_35:
        /*0008*/ 	.byte	0x04, 0x17
        /*000a*/ 	.short	(.L_37 - .L_36)
.L_36:
        /*000c*/ 	.word	0x00000000
        /*0010*/ 	.short	0x0003
        /*0012*/ 	.short	0x0018
        /*0014*/ 	.byte	0x00, 0xf0, 0x21, 0x00


	//----- nvinfo : EIATTR_KPARAM_INFO
	.align		4
.L_37:
        /*0018*/ 	.byte	0x04, 0x17
        /*001a*/ 	.short	(.L_39 - .L_38)
.L_38:
        /*001c*/ 	.word	0x00000000
        /*0020*/ 	.short	0x0002
        /*0022*/ 	.short	0x0010
        /*0024*/ 	.byte	0x00, 0xf0, 0x21, 0x00


	//----- nvinfo : EIATTR_KPARAM_INFO
	.align		4
.L_39:
        /*0028*/ 	.byte	0x04, 0x17
        /*002a*/ 	.short	(.L_41 - .L_40)
.L_40:
        /*002c*/ 	.word	0x00000000
        /*0030*/ 	.short	0x0001
        /*0032*/ 	.short	0x0008
        /*0034*/ 	.byte	0x00, 0xf5, 0x21, 0x00


	//----- nvinfo : EIATTR_KPARAM_INFO
	.align		4
.L_41:
        /*0038*/ 	.byte	0x04, 0x17
        /*003a*/ 	.short	(.L_43 - .L_42)
.L_42:
        /*003c*/ 	.word	0x00000000
        /*0040*/ 	.short	0x0000
        /*0042*/ 	.short	0x0000
        /*0044*/ 	.byte	0x00, 0xf5, 0x21, 0x00


	//----- nvinfo : EIATTR_SPARSE_MMA_MASK
	.align		4
.L_43:
        /*0048*/ 	.byte	0x03, 0x50
        /*004a*/ 	.short	0x0000


	//----- nvinfo : EIATTR_MAXREG_COUNT
	.align		4
        /*004c*/ 	.byte	0x03, 0x1b
        /*004e*/ 	.short	0x00ff


	//----- nvinfo : EIATTR_MERCURY_ISA_VERSION
	.align		4
        /*0050*/ 	.byte	0x03, 0x5f
        /*0052*/ 	.short	0x0101


	//----- nvinfo : EIATTR_VRC_CTA_INIT_COUNT
	.align		4
        /*0054*/ 	.byte	0x02, 0x4a
	.zero		1
	.zero		1


	//----- nvinfo : EIATTR_EXIT_INSTR_OFFSETS
	.align		4
        /*0058*/ 	.byte	0x04, 0x1c
        /*005a*/ 	.short	(.L_45 - .L_44)


	//   ....[0]....
.L_44:
        /*005c*/ 	.word	0x00000050


	//   ....[1]....
        /*0060*/ 	.word	0x00000b20


	//----- nvinfo : EIATTR_CRS_STACK_SIZE
	.align		4
.L_45:
        /*0064*/ 	.byte	0x04, 0x1e
        /*0066*/ 	.short	(.L_47 - .L_46)
.L_46:
        /*0068*/ 	.word	0x00000000


	//----- nvinfo : EIATTR_CBANK_PARAM_SIZE
	.align		4
.L_47:
        /*006c*/ 	.byte	0x03, 0x19
        /*006e*/ 	.short	0x0020


	//----- nvinfo : EIATTR_PARAM_CBANK
	.align		4
        /*0070*/ 	.byte	0x04, 0x0a
        /*0072*/ 	.short	(.L_49 - .L_48)
	.align		4
.L_48:
        /*0074*/ 	.word	index@(.nv.constant0._Z16matrix_trasnposePdS_mm)
        /*0078*/ 	.short	0x0380
        /*007a*/ 	.short	0x0020


	//----- nvinfo : EIATTR_SW_WAR
	.align		4
.L_49:
        /*007c*/ 	.byte	0x04, 0x36
        /*007e*/ 	.short	(.L_51 - .L_50)
.L_50:
        /*0080*/ 	.word	0x00000008
.L_51:


//--------------------- .nv.info._Z10matrix_mulPdS_S_mm --------------------------
	.section	.nv.info._Z10matrix_mulPdS_S_mm,"",@"SHT_CUDA_INFO"
	.sectionflags	@""
	.align	4


	//----- nvinfo : EIATTR_CUDA_API_VERSION
	.align		4
        /*0000*/ 	.byte	0x04, 0x37
        /*0002*/ 	.short	(.L_53 - .L_52)
.L_52:
        /*0004*/ 	.word	0x00000082


	//----- nvinfo : EIATTR_KPARAM_INFO
	.align		4
.L_53:
        /*0008*/ 	.byte	0x04, 0x17
        /*000a*/ 	.short	(.L_55 - .L_54)
.L_54:
        /*000c*/ 	.word	0x00000000
        /*0010*/ 	.short	0x0004
        /*0012*/ 	.short	0x0020
        /*0014*/ 	.byte	0x00, 0xf0, 0x21, 0x00


	//----- nvinfo : EIATTR_KPARAM_INFO
	.align		4
.L_55:
        /*0018*/ 	.byte	0x04, 0x17
        /*001a*/ 	.short	(.L_57 - .L_56)
.L_56:
        /*001c*/ 	.word	0x00000000
        /*0020*/ 	.short	0x0003
        /*0022*/ 	.short	0x0018
        /*0024*/ 	.byte	0x00, 0xf0, 0x21, 0x00


	//----- nvinfo : EIATTR_KPARAM_INFO
	.align		4
.L_57:
        /*0028*/ 	.byte	0x04, 0x17
        /*002a*/ 	.short	(.L_59 - .L_58)
.L_58:
        /*002c*/ 	.word	0x00000000
        /*0030*/ 	.short	0x0002
        /*0032*/ 	.short	0x0010
        /*0034*/ 	.byte	0x00, 0xf5, 0x21, 0x00


	//----- nvinfo : EIATTR_KPARAM_INFO
	.align		4
.L_59:
        /*0038*/ 	.byte	0x04, 0x17
        /*003a*/ 	.short	(.L_61 - .L_60)
.L_60:
        /*003c*/ 	.word	0x00000000
        /*0040*/ 	.short	0x0001
        /*0042*/ 	.short	0x0008
        /*0044*/ 	.byte	0x00, 0xf5, 0x21, 0x00


	//----- nvinfo : EIATTR_KPARAM_INFO
	.align		4
.L_61:
        /*0048*/ 	.byte	0x04, 0x17
        /*004a*/ 	.short	(.L_63 - .L_62)
.L_62:
        /*004c*/ 	.word	0x00000000
        /*0050*/ 	.short	0x0000
        /*0052*/ 	.short	0x0000
        /*0054*/ 	.byte	0x00, 0xf5, 0x21, 0x00


	//----- nvinfo : EIATTR_SPARSE_MMA_MASK
	.align		4
.L_63:
        /*0058*/ 	.byte	0x03, 0x50
        /*005a*/ 	.short	0x0000


	//----- nvinfo : EIATTR_MAXREG_COUNT
	.align		4
        /*005c*/ 	.byte	0x03, 0x1b
        /*005e*/ 	.short	0x00ff


	//----- nvinfo : EIATTR_NUM_BARRIERS
	.align		4
        /*0060*/ 	.byte	0x02, 0x4c
        /*0062*/ 	.byte	0x01
	.zero		1


	//----- nvinfo : EIATTR_MERCURY_ISA_VERSION
	.align		4
        /*0064*/ 	.byte	0x03, 0x5f
        /*0066*/ 	.short	0x0101


	//----- nvinfo : EIATTR_VRC_CTA_INIT_COUNT
	.align		4
        /*0068*/ 	.byte	0x02, 0x4a
	.zero		1
	.zero		1


	//----- nvinfo : EIATTR_EXIT_INSTR_OFFSETS
	.align		4
        /*006c*/ 	.byte	0x04, 0x1c
        /*006e*/ 	.short	(.L_65 - .L_64)


	//   ....[0]....
.L_64:
        /*0070*/ 	.word	0x00000050


	//   ....[1]....
        /*0074*/ 	.word	0x00000bb0


	//----- nvinfo : EIATTR_CRS_STACK_SIZE
	.align		4
.L_65:
        /*0078*/ 	.byte	0x04, 0x1e
        /*007a*/ 	.short	(.L_67 - .L_66)
.L_66:
        /*007c*/ 	.word	0x00000000


	//----- nvinfo : EIATTR_CBANK_PARAM_SIZE
	.align		4
.L_67:
        /*0080*/ 	.byte	0x03, 0x19
        /*0082*/ 	.short	0x0028


	//----- nvinfo : EIATTR_PARAM_CBANK
	.align		4
        /*0084*/ 	.byte	0x04, 0x0a
        /*0086*/ 	.short	(.L_69 - .L_68)
	.align		4
.L_68:
        /*0088*/ 	.word	index@(.nv.constant0._Z10matrix_mulPdS_S_mm)
        /*008c*/ 	.short	0x0380
        /*008e*/ 	.short	0x0028


	//----- nvinfo : EIATTR_SW_WAR
	.align		4
.L_69:
        /*0090*/ 	.byte	0x04, 0x36
        /*0092*/ 	.short	(.L_71 - .L_70)
.L_70:
        /*0094*/ 	.word	0x00000008
.L_71:


//--------------------- .nv.info._Z11FindAveragePd --------------------------
	.section	.nv.info._Z11FindAveragePd,"",@"SHT_CUDA_INFO"
	.sectionflags	@""
	.align	4


	//----- nvinfo : EIATTR_CUDA_API_VERSION
	.align		4
        /*0000*/ 	.byte	0x04, 0x37
        /*0002*/ 	.short	(.L_73 - .L_72)
.L_72:
        /*0004*/ 	.word	0x00000082


	//----- nvinfo : EIATTR_KPARAM_INFO
	.align		4
.L_73:
        /*0008*/ 	.byte	0x04, 0x17
        /*000a*/ 	.short	(.L_75 - .L_74)
.L_74:
        /*000c*/ 	.word	0x00000000
        /*0010*/ 	.short	0x0000
        /*0012*/ 	.short	0x0000
        /*0014*/ 	.byte	0x00, 0xf5, 0x21, 0x00


	//----- nvinfo : EIATTR_SPARSE_MMA_MASK
	.align		4
.L_75:
        /*0018*/ 	.byte	0x03, 0x50
        /*001a*/ 	.short	0x0000


	//----- nvinfo : EIATTR_MAXREG_COUNT
	.align		4
        /*001c*/ 	.byte	0x03, 0x1b
        /*001e*/ 	.short	0x00ff


	//----- nvinfo : EIATTR_MERCURY_ISA_VERSION
	.align		4
        /*0020*/ 	.byte	0x03, 0x5f
        /*0022*/ 	.short	0x0101


	//----- nvinfo : EIATTR_VRC_CTA_INIT_COUNT
	.align		4
        /*0024*/ 	.byte	0x02, 0x4a
	.zero		1
	.zero		1


	//----- nvinfo : EIATTR_EXIT_INSTR_OFFSETS
	.align		4
        /*0028*/ 	.byte	0x04, 0x1c
        /*002a*/ 	.short	(.L_77 - .L_76)


	//   ....[0]....
.L_76:
        /*002c*/ 	.word	0x00000090


	//   ....[1]....
        /*0030*/ 	.word	0x00001530


	//----- nvinfo : EIATTR_CRS_STACK_SIZE
	.align		4
.L_77:
        /*0034*/ 	.byte	0x04, 0x1e
        /*0036*/ 	.short	(.L_79 - .L_78)
.L_78:
        /*0038*/ 	.word	0x00000000


	//----- nvinfo : EIATTR_CBANK_PARAM_SIZE
	.align		4
.L_79:
        /*003c*/ 	.byte	0x03, 0x19
        /*003e*/ 	.short	0x0008


	//----- nvinfo : EIATTR_PARAM_CBANK
	.align		4
        /*0040*/ 	.byte	0x04, 0x0a
        /*0042*/ 	.short	(.L_81 - .L_80)
	.align		4
.L_80:
        /*0044*/ 	.word	index@(.nv.constant0._Z11FindAveragePd)
        /*0048*/ 	.short	0x0380
        /*004a*/ 	.short	0x0008


	//----- nvinfo : EIATTR_SW_WAR
	.align		4
.L_81:
        /*004c*/ 	.byte	0x04, 0x36
        /*004e*/ 	.short	(.L_83 - .L_82)
.L_82:
        /*0050*/ 	.word	0x00000008
.L_83:


//--------------------- .nv.info._Z27col_average_distance_matrixPdS_mm --------------------------
	.section	.nv.info._Z27col_average_distance_matrixPdS_mm,"",@"SHT_CUDA_INFO"
	.sectionflags	@""
	.align	4


	//----- nvinfo : EIATTR_CUDA_API_VERSION
	.align		4
        /*0000*/ 	.byte	0x04, 0x37
        /*0002*/ 	.short	(.L_85 - .L_84)
.L_84:
        /*0004*/ 	.word	0x00000082


	//----- nvinfo : EIATTR_KPARAM_INFO
	.align		4
.L_85:
        /*0008*/ 	.byte	0x04, 0x17
        /*000a*/ 	.short	(.L_87 - .L_86)
.L_86:
        /*000c*/ 	.word	0x00000000
        /*0010*/ 	.short	0x0003
        /*0012*/ 	.short	0x0018
        /*0014*/ 	.byte	0x00, 0xf0, 0x21, 0x00


	//----- nvinfo : EIATTR_KPARAM_INFO
	.align		4
.L_87:
        /*0018*/ 	.byte	0x04, 0x17
        /*001a*/ 	.short	(.L_89 - .L_88)
.L_88:
        /*001c*/ 	.word	0x00000000
        /*0020*/ 	.short	0x0002
        /*0022*/ 	.short	0x0010
        /*0024*/ 	.byte	0x00, 0xf0, 0x21, 0x00


	//----- nvinfo : EIATTR_KPARAM_INFO
	.align		4
.L_89:
        /*0028*/ 	.byte	0x04, 0x17
        /*002a*/ 	.short	(.L_91 - .L_90)
.L_90:
        /*002c*/ 	.word	0x00000000
        /*0030*/ 	.short	0x0001
        /*0032*/ 	.short	0x0008
        /*0034*/ 	.byte	0x00, 0xf5, 0x21, 0x00


	//----- nvinfo : EIATTR_KPARAM_INFO
	.align		4
.L_91:
        /*0038*/ 	.byte	0x04, 0x17
        /*003a*/ 	.short	(.L_93 - .L_92)
.L_92:
        /*003c*/ 	.word	0x00000000
        /*0040*/ 	.short	0x0000
        /*0042*/ 	.short	0x0000
        /*0044*/ 	.byte	0x00, 0xf5, 0x21, 0x00


	//----- nvinfo : EIATTR_SPARSE_MMA_MASK
	.align		4
.L_93:
        /*0048*/ 	.byte	0x03, 0x50
        /*004a*/ 	.short	0x0000


	//----- nvinfo : EIATTR_MAXREG_COUNT
	.align		4
        /*004c*/ 	.byte	0x03, 0x1b
        /*004e*/ 	.short	0x00ff


	//----- nvinfo : EIATTR_NUM_BARRIERS
	.align		4
        /*0050*/ 	.byte	0x02, 0x4c
        /*0052*/ 	.byte	0x01
	.zero		1


	//----- nvinfo : EIATTR_MERCURY_ISA_VERSION
	.align		4
        /*0054*/ 	.byte	0x03, 0x5f
        /*0056*/ 	.short	0x0101


	//----- nvinfo : EIATTR_VRC_CTA_INIT_COUNT
	.align		4
        /*0058*/ 	.byte	0x02, 0x4a
	.zero		1
	.zero		1


	//----- nvinfo : EIATTR_EXIT_INSTR_OFFSETS
	.align		4
        /*005c*/ 	.byte	0x04, 0x1c
        /*005e*/ 	.short	(.L_95 - .L_94)


	//   ....[0]....
.L_94:
        /*0060*/ 	.word	0x00000050


	//   ....[1]....
        /*0064*/ 	.word	0x00001170


	//----- nvinfo : EIATTR_CRS_STACK_SIZE
	.align		4
.L_95:
        /*0068*/ 	.byte	0x04, 0x1e
        /*006a*/ 	.short	(.L_97 - .L_96)
.L_96:
        /*006c*/ 	.word	0x00000000


	//----- nvinfo : EIATTR_CBANK_PARAM_SIZE
	.align		4
.L_97:
        /*0070*/ 	.byte	0x03, 0x19
        /*0072*/ 	.short	0x0020


	//----- nvinfo : EIATTR_PARAM_CBANK
	.align		4
        /*0074*/ 	.byte	0x04, 0x0a
        /*0076*/ 	.short	(.L_99 - .L_98)
	.align		4
.L_98:
        /*0078*/ 	.word	index@(.nv.constant0._Z27col_average_distance_matrixPdS_mm)
        /*007c*/ 	.short	0x0380
        /*007e*/ 	.short	0x0020


	//----- nvinfo : EIATTR_SW_WAR
	.align		4
.L_99:
        /*0080*/ 	.byte	0x04, 0x36
        /*0082*/ 	.short	(.L_101 - .L_100)
.L_100:
        /*0084*/ 	.word	0x00000008
.L_101:


//--------------------- .nv.callgraph             --------------------------
	.section	.nv.callgraph,"",@"SHT_CUDA_CALLGRAPH"
	.align	4
	.sectionentsize	8
	.align		4
        /*0000*/ 	.word	0x00000000
	.align		4
        /*0004*/ 	.word	0xffffffff
	.align		4
        /*0008*/ 	.word	0x00000000
	.align		4
        /*000c*/ 	.word	0xfffffffe
	.align		4
        /*0010*/ 	.word	0x00000000
	.align		4
        /*0014*/ 	.word	0xfffffffd
	.align		4
        /*0018*/ 	.word	0x00000000
	.align		4
        /*001c*/ 	.word	0xfffffffc


//--------------------- .text._Z16matrix_trasnposePdS_mm --------------------------
	.section	.text._Z16matrix_trasnposePdS_mm,"ax",@progbits
	.align	128
        .global         _Z16matrix_trasnposePdS_mm
        .type           _Z16matrix_trasnposePdS_mm,@function
        .size           _Z16matrix_trasnposePdS_mm,(.L_x_56 - _Z16matrix_trasnposePdS_mm)
        .other          _Z16matrix_trasnposePdS_mm,@"STO_CUDA_ENTRY STV_DEFAULT"
_Z16matrix_trasnposePdS_mm:
.text._Z16matrix_trasnposePdS_mm:
[----:B------:R-:W-:Y:S08]  /*0000*/  LDC R1, c[0x0][0x37c] ;  /* 0x0000df00ff017b82 */ /* 0x000ff00000000800 */
[----:B------:R-:W0:Y:S08]  /*0010*/  S2UR UR4, SR_CTAID.X ;  /* 0x00000000000479c3 */ /* 0x000e300000002500 */
[----:B------:R-:W0:Y:S02]  /*0020*/  LDC.64 R2, c[0x0][0x390] ;  /* 0x0000e400ff027b82 */ /* 0x000e240000000a00 */
[----:B0-----:R-:W-:-:S04]  /*0030*/  ISETP.LE.U32.AND P0, PT, R2, UR4, PT ;  /* 0x0000000402007c0c */ /* 0x001fc8000bf03070 */
[----:B------:R-:W-:-:S13]  /*0040*/  ISETP.GE.U32.AND.EX P0, PT, RZ, R3, PT, P0 ;  /* 0x00000003ff00720c */ /* 0x000fda0003f06100 */
[----:B------:R-:W-:Y:S05]  /*0050*/  @P0 EXIT ;  /* 0x000000000000094d */ /* 0x000fea0003800000 */
[----:B------:R-:W0:Y:S01]  /*0060*/  S2R R0, SR_TID.X ;  /* 0x0000000000007919 */ /* 0x000e220000002100 */
[----:B------:R-:W0:Y:S01]  /*0070*/  LDC R7, c[0x0][0x360] ;  /* 0x0000d800ff077b82 */ /* 0x000e220000000800 */
[----:B------:R-:W1:Y:S01]  /*0080*/  LDCU.64 UR6, c[0x0][0x398] ;  /* 0x00007300ff0677ac */ /* 0x000e620008000a00 */
[----:B------:R-:W-:Y:S01]  /*0090*/  BSSY.RECONVERGENT B0, `(.L_x_0) ;  /* 0x0000025000007945 */ /* 0x000fe20003800200 */
[----:B------:R-:W-:Y:S01]  /*00a0*/  UMOV UR5, URZ ;  /* 0x000000ff00057c82 */ /* 0x000fe20008000000 */
[----:B0-----:R-:W-:-:S04]  /*00b0*/  IADD3 R2, P0, PT, R7, R0, RZ ;  /* 0x0000000007027210 */ /* 0x001fc80007f1e0ff */
[C---:B-1----:R-:W-:Y:S01]  /*00c0*/  ISETP.GT.U32.AND P1, PT, R2.reuse, UR6, PT ;  /* 0x0000000602007c0c */ /* 0x042fe2000bf24070 */
[----:B------:R-:W-:Y:S01]  /*00d0*/  IMAD.X R5, RZ, RZ, RZ, P0 ;  /* 0x000000ffff057224 */ /* 0x000fe200000e06ff */
[----:B------:R-:W-:-:S04]  /*00e0*/  ISETP.GE.U32.AND P0, PT, R2, UR6, PT ;  /* 0x0000000602007c0c */ /* 0x000fc8000bf06070 */
[C---:B------:R-:W-:Y:S02]  /*00f0*/  ISETP.GT.U32.AND.EX P1, PT, R5.reuse, UR7, PT, P1 ;  /* 0x0000000705007c0c */ /* 0x040fe4000bf24110 */
[C---:B------:R-:W-:Y:S02]  /*0100*/  ISETP.GE.U32.AND.EX P0, PT, R5.reuse, UR7, PT, P0 ;  /* 0x0000000705007c0c */ /* 0x040fe4000bf06100 */
[----:B------:R-:W-:Y:S02]  /*0110*/  SEL R3, R2, UR6, P1 ;  /* 0x0000000602037c07 */ /* 0x000fe40008800000 */
[----:B------:R-:W-:Y:S02]  /*0120*/  SEL R6, RZ, 0x1, P0 ;  /* 0x00000001ff067807 */ /* 0x000fe40000000000 */
[----:B------:R-:W-:Y:S02]  /*0130*/  SEL R4, R5, UR7, P1 ;  /* 0x0000000705047c07 */ /* 0x000fe40008800000 */
[----:B------:R-:W-:-:S04]  /*0140*/  IADD3 R2, P0, P1, R3, -R2, -R6 ;  /* 0x8000000203027210 */ /* 0x000fc8000791e806 */
[----:B------:R-:W-:-:S04]  /*0150*/  IADD3.X R3, PT, PT, R4, -0x1, ~R5, P0, P1 ;  /* 0xffffffff04037810 */ /* 0x000fc800007e2c05 */
[----:B------:R-:W-:-:S13]  /*0160*/  ISETP.NE.U32.AND P0, PT, R3, RZ, PT ;  /* 0x000000ff0300720c */ /* 0x000fda0003f05070 */
[----:B------:R-:W-:Y:S05]  /*0170*/  @P0 BRA `(.L_x_1) ;  /* 0x0000000000500947 */ /* 0x000fea0003800000 */
[----:B------:R-:W0:Y:S01]  /*0180*/  I2F.U32.RP R3, R7 ;  /* 0x0000000700037306 */ /* 0x000e220000209000 */
[----:B------:R-:W-:-:S07]  /*0190*/  ISETP.NE.U32.AND P2, PT, R7, RZ, PT ;  /* 0x000000ff0700720c */ /* 0x000fce0003f45070 */
[----:B0-----:R-:W0:Y:S02]  /*01a0*/  MUFU.RCP R3, R3 ;  /* 0x0000000300037308 */ /* 0x001e240000001000 */
[----:B0-----:R-:W-:-:S06]  /*01b0*/  VIADD R4, R3, 0xffffffe ;  /* 0x0ffffffe03047836 */ /* 0x001fcc0000000000 */
[----:B------:R0:W1:Y:S02]  /*01c0*/  F2I.FTZ.U32.TRUNC.NTZ R5, R4 ;  /* 0x0000000400057305 */ /* 0x000064000021f000 */
[----:B0-----:R-:W-:Y:S02]  /*01d0*/  IMAD.MOV.U32 R4, RZ, RZ, RZ ;  /* 0x000000ffff047224 */ /* 0x001fe400078e00ff */
[----:B-1----:R-:W-:-:S04]  /*01e0*/  IMAD.MOV R8, RZ, RZ, -R5 ;  /* 0x000000ffff087224 */ /* 0x002fc800078e0a05 */
[----:B------:R-:W-:-:S04]  /*01f0*/  IMAD R9, R8, R7, RZ ;  /* 0x0000000708097224 */ /* 0x000fc800078e02ff */
[----:B------:R-:W-:-:S04]  /*0200*/  IMAD.HI.U32 R5, R5, R9, R4 ;  /* 0x0000000905057227 */ /* 0x000fc800078e0004 */
[----:B------:R-:W-:Y:S02]  /*0210*/  IMAD.MOV.U32 R9, RZ, RZ, RZ ;  /* 0x000000ffff097224 */ /* 0x000fe400078e00ff */
[----:B------:R-:W-:-:S04]  /*0220*/  IMAD.HI.U32 R8, R5, R2, RZ ;  /* 0x0000000205087227 */ /* 0x000fc800078e00ff */
[----:B------:R-:W-:-:S04]  /*0230*/  IMAD.MOV R5, RZ, RZ, -R8 ;  /* 0x000000ffff057224 */ /* 0x000fc800078e0a08 */
[----:B------:R-:W-:-:S05]  /*0240*/  IMAD R2, R7, R5, R2 ;  /* 0x0000000507027224 */ /* 0x000fca00078e0202 */
[----:B------:R-:W-:-:S13]  /*0250*/  ISETP.GE.U32.AND P0, PT, R2, R7, PT ;  /* 0x000000070200720c */ /* 0x000fda0003f06070 */
[----:B------:R-:W-:Y:S01]  /*0260*/  @P0 IADD3 R2, PT, PT, R2, -R7, RZ ;  /* 0x8000000702020210 */ /* 0x000fe20007ffe0ff */
[----:B------:R-:W-:-:S03]  /*0270*/  @P0 VIADD R8, R8, 0x1 ;  /* 0x0000000108080836 */ /* 0x000fc60000000000 */
[----:B------:R-:W-:-:S13]  /*0280*/  ISETP.GE.U32.AND P1, PT, R2, R7, PT ;  /* 0x000000070200720c */ /* 0x000fda0003f26070 */
[----:B------:R-:W-:Y:S01]  /*0290*/  @P1 VIADD R8, R8, 0x1 ;  /* 0x0000000108081836 */ /* 0x000fe20000000000 */
[----:B------:R-:W-:Y:S01]  /*02a0*/  @!P2 LOP3.LUT R8, RZ, R7, RZ, 0x33, !PT ;  /* 0x00000007ff08a212 */ /* 0x000fe200078e33ff */
[----:B------:R-:W-:Y:S06]  /*02b0*/  BRA `(.L_x_2) ;  /* 0x0000000000087947 */ /* 0x000fec0003800000 */
.L_x_1:
[----:B------:R-:W-:-:S07]  /*02c0*/  MOV R4, 0x2e0 ;  /* 0x000002e000047802 */ /* 0x000fce0000000f00 */
[----:B------:R-:W-:Y:S05]  /*02d0*/  CALL.REL.NOINC `($__internal_0_$__cuda_sm20_div_u64) ;  /* 0x0000000800147944 */ /* 0x000fea0003c00000 */
.L_x_2:
[----:B------:R-:W-:Y:S05]  /*02e0*/  BSYNC.RECONVERGENT B0 ;  /* 0x0000000000007941 */ /* 0x000fea0003800200 */
.L_x_0:
[----:B------:R-:W-:Y:S01]  /*02f0*/  IADD3 R6, P0, PT, R8, R6, RZ ;  /* 0x0000000608067210 */ /* 0x000fe20007f1e0ff */
[----:B------:R-:W0:Y:S04]  /*0300*/  LDCU UR6, c[0x0][0x370] ;  /* 0x00006e00ff0677ac */ /* 0x000e280008000800 */
[----:B------:R-:W-:Y:S01]  /*0310*/  IMAD.X R8, RZ, RZ, R9, P0 ;  /* 0x000000ffff087224 */ /* 0x000fe200000e0609 */
[----:B------:R-:W1:Y:S07]  /*0320*/  LDCU.64 UR8, c[0x0][0x358] ;  /* 0x00006b00ff0877ac */ /* 0x000e6e0008000a00 */
.L_x_8:
[----:B--2---:R-:W2:Y:S01]  /*0330*/  LDC.64 R4, c[0x0][0x398] ;  /* 0x0000e600ff047b82 */ /* 0x004ea20000000a00 */
[----:B---3--:R-:W3:Y:S01]  /*0340*/  LDCU.128 UR12, c[0x0][0x380] ;  /* 0x00007000ff0c77ac */ /* 0x008ee20008000c00 */
[----:B------:R-:W-:Y:S01]  /*0350*/  BSSY.RECONVERGENT B0, `(.L_x_3) ;  /* 0x0000077000007945 */ /* 0x000fe20003800200 */
[----:B--2---:R-:W-:-:S04]  /*0360*/  ISETP.GE.U32.AND P0, PT, R0, R4, PT ;  /* 0x000000040000720c */ /* 0x004fc80003f06070 */
[----:B------:R-:W-:-:S13]  /*0370*/  ISETP.GE.U32.AND.EX P0, PT, RZ, R5, PT, P0 ;  /* 0x00000005ff00720c */ /* 0x000fda0003f06100 */
[----:B---34-:R-:W-:Y:S05]  /*0380*/  @P0 BRA `(.L_x_4) ;  /* 0x0000000400cc0947 */ /* 0x018fea0003800000 */
[----:B------:R-:W-:Y:S01]  /*0390*/  LOP3.LUT R24, R6, 0x3, RZ, 0xc0, !PT ;  /* 0x0000000306187812 */ /* 0x000fe200078ec0ff */
[----:B------:R-:W-:Y:S01]  /*03a0*/  BSSY.RECONVERGENT B1, `(.L_x_5) ;  /* 0x0000037000017945 */ /* 0x000fe20003800200 */
[----:B------:R-:W-:Y:S01]  /*03b0*/  MOV R2, R0 ;  /* 0x0000000000027202 */ /* 0x000fe20000000f00 */
[----:B------:R-:W-:Y:S01]  /*03c0*/  IMAD.MOV.U32 R3, RZ, RZ, RZ ;  /* 0x000000ffff037224 */ /* 0x000fe200078e00ff */
[----:B------:R-:W-:-:S04]  /*03d0*/  ISETP.NE.U32.AND P0, PT, R24, 0x3, PT ;  /* 0x000000031800780c */ /* 0x000fc80003f05070 */
[----:B------:R-:W-:-:S13]  /*03e0*/  ISETP.NE.AND.EX P0, PT, RZ, RZ, PT, P0 ;  /* 0x000000ffff00720c */ /* 0x000fda0003f05300 */
[----:B------:R-:W-:Y:S05]  /*03f0*/  @!P0 BRA `(.L_x_6) ;  /* 0x0000000000c48947 */ /* 0x000fea0003800000 */
[----:B------:R-:W2:Y:S01]  /*0400*/  LDC.64 R12, c[0x0][0x380] ;  /* 0x0000e000ff0c7b82 */ /* 0x000ea20000000a00 */
[C---:B------:R-:W-:Y:S02]  /*0410*/  IMAD R10, R4.reuse, UR5, RZ ;  /* 0x00000005040a7c24 */ /* 0x040fe4000f8e02ff */
[----:B------:R-:W-:-:S04]  /*0420*/  IMAD.WIDE.U32 R2, R4, UR4, R2 ;  /* 0x0000000404027c25 */ /* 0x000fc8000f8e0002 */
[----:B------:R-:W-:Y:S01]  /*0430*/  IMAD R9, R5, UR4, R10 ;  /* 0x0000000405097c24 */ /* 0x000fe2000f8e020a */
[----:B------:R-:W3:Y:S03]  /*0440*/  LDC.64 R14, c[0x0][0x390] ;  /* 0x0000e400ff0e7b82 */ /* 0x000ee60000000a00 */
[----:B------:R-:W-:-:S05]  /*0450*/  IMAD.IADD R3, R3, 0x1, R9 ;  /* 0x0000000103037824 */ /* 0x000fca00078e0209 */
[----:B------:R-:W4:Y:S01]  /*0460*/  LDC.64 R16, c[0x0][0x388] ;  /* 0x0000e200ff107b82 */ /* 0x000f220000000a00 */
[----:B--2---:R-:W-:-:S04]  /*0470*/  LEA R18, P0, R2, R12, 0x3 ;  /* 0x0000000c02127211 */ /* 0x004fc800078018ff */
[----:B------:R-:W-:-:S06]  /*0480*/  LEA.HI.X R19, R2, R13, R3, 0x3, P0 ;  /* 0x0000000d02137211 */ /* 0x000fcc00000f1c03 */
[----:B-1----:R-:W2:Y:S01]  /*0490*/  LDG.E.64 R18, desc[UR8][R18.64] ;  /* 0x0000000812127981 */ /* 0x002ea2000c1e1b00 */
[----:B------:R-:W-:Y:S02]  /*04a0*/  IMAD.U32 R10, RZ, RZ, UR4 ;  /* 0x00000004ff0a7e24 */ /* 0x000fe4000f8e00ff */
[----:B------:R-:W-:Y:S02]  /*04b0*/  IMAD.U32 R11, RZ, RZ, UR5 ;  /* 0x00000005ff0b7e24 */ /* 0x000fe4000f8e00ff */
[----:B---3--:R-:W-:-:S04]  /*04c0*/  IMAD.WIDE.U32 R2, R0, R14, R10 ;  /* 0x0000000e00027225 */ /* 0x008fc800078e000a */
[----:B------:R-:W-:Y:S01]  /*04d0*/  IMAD R3, R0, R15, R3 ;  /* 0x0000000f00037224 */ /* 0x000fe200078e0203 */
[----:B----4-:R-:W-:-:S04]  /*04e0*/  LEA R20, P0, R2, R16, 0x3 ;  /* 0x0000001002147211 */ /* 0x010fc800078018ff */
[----:B------:R-:W-:Y:S01]  /*04f0*/  LEA.HI.X R21, R2, R17, R3, 0x3, P0 ;  /* 0x0000001102157211 */ /* 0x000fe200000f1c03 */
[----:B------:R-:W-:Y:S01]  /*0500*/  IMAD.MOV.U32 R3, RZ, RZ, RZ ;  /* 0x000000ffff037224 */ /* 0x000fe200078e00ff */
[----:B------:R-:W-:Y:S02]  /*0510*/  ISETP.NE.U32.AND P0, PT, R24, RZ, PT ;  /* 0x000000ff1800720c */ /* 0x000fe40003f05070 */
[----:B------:R-:W-:Y:S02]  /*0520*/  IADD3 R2, PT, PT, R7, R0, RZ ;  /* 0x0000000007027210 */ /* 0x000fe40007ffe0ff */
[----:B------:R-:W-:Y:S01]  /*0530*/  ISETP.NE.AND.EX P0, PT, RZ, RZ, PT, P0 ;  /* 0x000000ffff00720c */ /* 0x000fe20003f05300 */
[----:B--2---:R2:W-:-:S12]  /*0540*/  STG.E.64 desc[UR8][R20.64], R18 ;  /* 0x0000001214007986 */ /* 0x0045d8000c101b08 */
[----:B------:R-:W-:Y:S05]  /*0550*/  @!P0 BRA `(.L_x_6) ;  /* 0x00000000006c8947 */ /* 0x000fea0003800000 */
[----:B--2---:R-:W-:-:S04]  /*0560*/  IMAD.WIDE.U32 R18, R4, UR4, R2 ;  /* 0x0000000404127c25 */ /* 0x004fc8000f8e0002 */
[----:B------:R-:W-:Y:S01]  /*0570*/  IMAD.IADD R3, R9, 0x1, R19 ;  /* 0x0000000109037824 */ /* 0x000fe200078e0213 */
[----:B------:R-:W-:-:S04]  /*0580*/  LEA R26, P0, R18, R12, 0x3 ;  /* 0x0000000c121a7211 */ /* 0x000fc800078018ff */
[----:B------:R-:W-:-:S05]  /*0590*/  LEA.HI.X R27, R18, R13, R3, 0x3, P0 ;  /* 0x0000000d121b7211 */ /* 0x000fca00000f1c03 */
[----:B------:R-:W2:Y:S01]  /*05a0*/  LDG.E.64 R18, desc[UR8][R26.64] ;  /* 0x000000081a127981 */ /* 0x000ea2000c1e1b00 */
[----:B------:R-:W-:-:S04]  /*05b0*/  IMAD.WIDE.U32 R20, R2, R14, R10 ;  /* 0x0000000e02147225 */ /* 0x000fc800078e000a */
[----:B------:R-:W-:Y:S01]  /*05c0*/  IMAD R3, R2, R15, R21 ;  /* 0x0000000f02037224 */ /* 0x000fe200078e0215 */
[----:B------:R-:W-:Y:S01]  /*05d0*/  LEA R22, P0, R20, R16, 0x3 ;  /* 0x0000001014167211 */ /* 0x000fe200078018ff */
[----:B------:R-:W-:-:S03]  /*05e0*/  IMAD.IADD R2, R2, 0x1, R7 ;  /* 0x0000000102027824 */ /* 0x000fc600078e0207 */
[----:B------:R-:W-:Y:S01]  /*05f0*/  LEA.HI.X R23, R20, R17, R3, 0x3, P0 ;  /* 0x0000001114177211 */ /* 0x000fe200000f1c03 */
[----:B------:R-:W-:Y:S01]  /*0600*/  IMAD.MOV.U32 R3, RZ, RZ, RZ ;  /* 0x000000ffff037224 */ /* 0x000fe200078e00ff */
[----:B------:R-:W-:-:S04]  /*0610*/  ISETP.NE.U32.AND P0, PT, R24, 0x1, PT ;  /* 0x000000011800780c */ /* 0x000fc80003f05070 */
[----:B------:R-:W-:Y:S01]  /*0620*/  ISETP.NE.AND.EX P0, PT, RZ, RZ, PT, P0 ;  /* 0x000000ffff00720c */ /* 0x000fe20003f05300 */
[----:B--2---:R3:W-:-:S12]  /*0630*/  STG.E.64 desc[UR8][R22.64], R18 ;  /* 0x0000001216007986 */ /* 0x0047d8000c101b08 */
[----:B------:R-:W-:Y:S05]  /*0640*/  @!P0 BRA `(.L_x_6) ;  /* 0x0000000000308947 */ /* 0x000fea0003800000 */
[----:B---3--:R-:W-:-:S05]  /*0650*/  IMAD.WIDE.U32 R18, R4, UR4, R2 ;  /* 0x0000000404127c25 */ /* 0x008fca000f8e0002 */
[----:B------:R-:W-:Y:S02]  /*0660*/  IADD3 R9, PT, PT, R9, R19, RZ ;  /* 0x0000001309097210 */ /* 0x000fe40007ffe0ff */
[----:B------:R-:W-:-:S04]  /*0670*/  LEA R12, P0, R18, R12, 0x3 ;  /* 0x0000000c120c7211 */ /* 0x000fc800078018ff */
[----:B------:R-:W-:-:S06]  /*0680*/  LEA.HI.X R13, R18, R13, R9, 0x3, P0 ;  /* 0x0000000d120d7211 */ /* 0x000fcc00000f1c09 */
[----:B------:R-:W2:Y:S01]  /*0690*/  LDG.E.64 R12, desc[UR8][R12.64] ;  /* 0x000000080c0c7981 */ /* 0x000ea2000c1e1b00 */
[----:B------:R-:W-:-:S04]  /*06a0*/  IMAD.WIDE.U32 R10, R2, R14, R10 ;  /* 0x0000000e020a7225 */ /* 0x000fc800078e000a */
[----:B------:R-:W-:Y:S01]  /*06b0*/  IMAD R15, R2, R15, R11 ;  /* 0x0000000f020f7224 */ /* 0x000fe200078e020b */
[----:B------:R-:W-:Y:S01]  /*06c0*/  LEA R16, P0, R10, R16, 0x3 ;  /* 0x000000100a107211 */ /* 0x000fe200078018ff */
[----:B------:R-:W-:Y:S02]  /*06d0*/  IMAD.IADD R2, R2, 0x1, R7 ;  /* 0x0000000102027824 */ /* 0x000fe400078e0207 */
[----:B------:R-:W-:Y:S01]  /*06e0*/  IMAD.MOV.U32 R3, RZ, RZ, RZ ;  /* 0x000000ffff037224 */ /* 0x000fe200078e00ff */
[----:B------:R-:W-:-:S05]  /*06f0*/  LEA.HI.X R17, R10, R17, R15, 0x3, P0 ;  /* 0x000000110a117211 */ /* 0x000fca00000f1c0f */
[----:B--2---:R4:W-:Y:S04]  /*0700*/  STG.E.64 desc[UR8][R16.64], R12 ;  /* 0x0000000c10007986 */ /* 0x0049e8000c101b08 */
.L_x_6:
[----:B01----:R-:W-:Y:S05]  /*0710*/  BSYNC.RECONVERGENT B1 ;  /* 0x0000000000017941 */ /* 0x003fea0003800200 */
.L_x_5:
[----:B------:R-:W-:-:S04]  /*0720*/  ISETP.GE.U32.AND P0, PT, R6, 0x3, PT ;  /* 0x000000030600780c */ /* 0x000fc80003f06070 */
[----:B------:R-:W-:-:S13]  /*0730*/  ISETP.GE.U32.AND.EX P0, PT, R8, RZ, PT, P0 ;  /* 0x000000ff0800720c */ /* 0x000fda0003f06100 */
[----:B------:R-:W-:Y:S05]  /*0740*/  @!P0 BRA `(.L_x_4) ;  /* 0x0000000000dc8947 */ /* 0x000fea0003800000 */
[----:B------:R-:W0:Y:S01]  /*0750*/  LDC.64 R10, c[0x0][0x390] ;  /* 0x0000e400ff0a7b82 */ /* 0x000e220000000a00 */
[----:B----4-:R-:W-:Y:S01]  /*0760*/  IMAD.SHL.U32 R12, R7, 0x8, RZ ;  /* 0x00000008070c7824 */ /* 0x010fe200078e00ff */
[----:B------:R-:W-:-:S07]  /*0770*/  SHF.R.U32.HI R9, RZ, 0x1d, R7 ;  /* 0x0000001dff097819 */ /* 0x000fce0000011607 */
.L_x_7:
[----:B------:R-:W-:Y:S01]  /*0780*/  MOV R15, R3 ;  /* 0x00000003000f7202 */ /* 0x000fe20000000f00 */
[C---:B------:R-:W-:Y:S02]  /*0790*/  IMAD R16, R4.reuse, UR5, RZ ;  /* 0x0000000504107c24 */ /* 0x040fe4000f8e02ff */
[----:B------:R-:W-:Y:S02]  /*07a0*/  IMAD.MOV.U32 R14, RZ, RZ, R2 ;  /* 0x000000ffff0e7224 */ /* 0x000fe400078e0002 */
[----:B------:R-:W-:Y:S02]  /*07b0*/  IMAD R13, R5, UR4, R16 ;  /* 0x00000004050d7c24 */ /* 0x000fe4000f8e0210 */
[----:B------:R-:W-:-:S04]  /*07c0*/  IMAD.WIDE.U32 R14, R4, UR4, R14 ;  /* 0x00000004040e7c25 */ /* 0x000fc8000f8e000e */
[----:B------:R-:W-:Y:S01]  /*07d0*/  IMAD.IADD R15, R13, 0x1, R15 ;  /* 0x000000010d0f7824 */ /* 0x000fe200078e020f */
[----:B---3--:R-:W-:-:S04]  /*07e0*/  LEA R22, P0, R14, UR12, 0x3 ;  /* 0x0000000c0e167c11 */ /* 0x008fc8000f8018ff */
[----:B------:R-:W-:-:S05]  /*07f0*/  LEA.HI.X R23, R14, UR13, R15, 0x3, P0 ;  /* 0x0000000d0e177c11 */ /* 0x000fca00080f1c0f */
[----:B------:R-:W3:Y:S01]  /*0800*/  LDG.E.64 R16, desc[UR8][R22.64] ;  /* 0x0000000816107981 */ /* 0x000ee2000c1e1b00 */
[----:B0-----:R-:W-:Y:S01]  /*0810*/  IMAD R3, R3, R10, RZ ;  /* 0x0000000a03037224 */ /* 0x001fe200078e02ff */
[----:B------:R-:W-:Y:S01]  /*0820*/  IADD3 R14, P1, PT, R12, R22, RZ ;  /* 0x000000160c0e7210 */ /* 0x000fe20007f3e0ff */
[----:B--2---:R-:W-:-:S04]  /*0830*/  IMAD.WIDE.U32 R18, R2, R10, UR4 ;  /* 0x0000000402127e25 */ /* 0x004fc8000f8e000a */
[----:B------:R-:W-:Y:S01]  /*0840*/  IMAD R3, R2, R11, R3 ;  /* 0x0000000b02037224 */ /* 0x000fe200078e0203 */
[----:B------:R-:W-:Y:S01]  /*0850*/  LEA R20, P0, R18, UR14, 0x3 ;  /* 0x0000000e12147c11 */ /* 0x000fe2000f8018ff */
[----:B------:R-:W-:Y:S02]  /*0860*/  IMAD.X R15, R9, 0x1, R23, P1 ;  /* 0x00000001090f7824 */ /* 0x000fe400008e0617 */
[----:B------:R-:W-:-:S05]  /*0870*/  IMAD.IADD R3, R19, 0x1, R3 ;  /* 0x0000000113037824 */ /* 0x000fca00078e0203 */
[----:B------:R-:W-:Y:S01]  /*0880*/  LEA.HI.X R21, R18, UR15, R3, 0x3, P0 ;  /* 0x0000000f12157c11 */ /* 0x000fe200080f1c03 */
[----:B------:R-:W-:-:S04]  /*0890*/  IMAD.IADD R18, R7, 0x1, R2 ;  /* 0x0000000107127824 */ /* 0x000fc800078e0202 */
[----:B---3--:R0:W-:Y:S04]  /*08a0*/  STG.E.64 desc[UR8][R20.64], R16 ;  /* 0x0000001014007986 */ /* 0x0081e8000c101b08 */
[----:B------:R-:W2:Y:S01]  /*08b0*/  LDG.E.64 R22, desc[UR8][R14.64] ;  /* 0x000000080e167981 */ /* 0x000ea2000c1e1b00 */
[----:B------:R-:W-:Y:S01]  /*08c0*/  IMAD.WIDE.U32 R2, R18, R10, UR4 ;  /* 0x0000000412027e25 */ /* 0x000fe2000f8e000a */
[----:B------:R-:W-:-:S03]  /*08d0*/  IADD3 R28, P1, PT, R12, R14, RZ ;  /* 0x0000000e0c1c7210 */ /* 0x000fc60007f3e0ff */
[----:B------:R-:W-:Y:S01]  /*08e0*/  IMAD R3, R18, R11, R3 ;  /* 0x0000000b12037224 */ /* 0x000fe200078e0203 */
[C---:B------:R-:W-:Y:S02]  /*08f0*/  LEA R24, P0, R2.reuse, UR14, 0x3 ;  /* 0x0000000e02187c11 */ /* 0x040fe4000f8018ff */
[----:B------:R-:W-:Y:S02]  /*0900*/  IADD3.X R29, PT, PT, R9, R15, RZ, P1, !PT ;  /* 0x0000000f091d7210 */ /* 0x000fe40000ffe4ff */
[----:B------:R-:W-:Y:S01]  /*0910*/  LEA.HI.X R25, R2, UR15, R3, 0x3, P0 ;  /* 0x0000000f02197c11 */ /* 0x000fe200080f1c03 */
[--C-:B------:R-:W-:Y:S02]  /*0920*/  IMAD.IADD R26, R18, 0x1, R7.reuse ;  /* 0x00000001121a7824 */ /* 0x100fe400078e0207 */
[----:B0-----:R-:W-:Y:S02]  /*0930*/  IMAD.MOV.U32 R17, RZ, RZ, RZ ;  /* 0x000000ffff117224 */ /* 0x001fe400078e00ff */
[C---:B------:R-:W-:Y:S01]  /*0940*/  IMAD.IADD R16, R26.reuse, 0x1, R7 ;  /* 0x000000011a107824 */ /* 0x040fe200078e0207 */
[----:B--2---:R-:W-:Y:S04]  /*0950*/  STG.E.64 desc[UR8][R24.64], R22 ;  /* 0x0000001618007986 */ /* 0x004fe8000c101b08 */
[----:B------:R-:W2:Y:S01]  /*0960*/  LDG.E.64 R2, desc[UR8][R28.64] ;  /* 0x000000081c027981 */ /* 0x000ea2000c1e1b00 */
[----:B------:R-:W-:-:S04]  /*0970*/  IMAD.WIDE.U32 R20, R26, R10, UR4 ;  /* 0x000000041a147e25 */ /* 0x000fc8000f8e000a */
[----:B------:R-:W-:Y:S01]  /*0980*/  IMAD.WIDE.U32 R18, R4, UR4, R16 ;  /* 0x0000000404127c25 */ /* 0x000fe2000f8e0010 */
[----:B------:R-:W-:-:S03]  /*0990*/  LEA R14, P0, R20, UR14, 0x3 ;  /* 0x0000000e140e7c11 */ /* 0x000fc6000f8018ff */
[----:B------:R-:W-:Y:S01]  /*09a0*/  IMAD R15, R26, R11, R21 ;  /* 0x0000000b1a0f7224 */ /* 0x000fe200078e0215 */
[----:B------:R-:W-:Y:S01]  /*09b0*/  LEA R26, P1, R18, UR12, 0x3 ;  /* 0x0000000c121a7c11 */ /* 0x000fe2000f8218ff */
[----:B------:R-:W-:-:S03]  /*09c0*/  IMAD.IADD R13, R13, 0x1, R19 ;  /* 0x000000010d0d7824 */ /* 0x000fc600078e0213 */
[----:B------:R-:W-:Y:S02]  /*09d0*/  LEA.HI.X R15, R20, UR15, R15, 0x3, P0 ;  /* 0x0000000f140f7c11 */ /* 0x000fe400080f1c0f */
[----:B------:R-:W-:-:S03]  /*09e0*/  LEA.HI.X R27, R18, UR13, R13, 0x3, P1 ;  /* 0x0000000d121b7c11 */ /* 0x000fc600088f1c0d */
[----:B--2---:R0:W-:Y:S04]  /*09f0*/  STG.E.64 desc[UR8][R14.64], R2 ;  /* 0x000000020e007986 */ /* 0x0041e8000c101b08 */
[----:B------:R-:W2:Y:S01]  /*0a00*/  LDG.E.64 R26, desc[UR8][R26.64] ;  /* 0x000000081a1a7981 */ /* 0x000ea2000c1e1b00 */
[C---:B------:R-:W-:Y:S01]  /*0a10*/  IMAD.WIDE.U32 R18, R16.reuse, R10, UR4 ;  /* 0x0000000410127e25 */ /* 0x040fe2000f8e000a */
[----:B------:R-:W-:-:S03]  /*0a20*/  IADD3 R17, PT, PT, R16, R7, RZ ;  /* 0x0000000710117210 */ /* 0x000fc60007ffe0ff */
[----:B------:R-:W-:Y:S01]  /*0a30*/  IMAD R13, R16, R11, R19 ;  /* 0x0000000b100d7224 */ /* 0x000fe200078e0213 */
[----:B------:R-:W-:-:S04]  /*0a40*/  LEA R20, P0, R18, UR14, 0x3 ;  /* 0x0000000e12147c11 */ /* 0x000fc8000f8018ff */
[----:B------:R-:W-:Y:S01]  /*0a50*/  LEA.HI.X R21, R18, UR15, R13, 0x3, P0 ;  /* 0x0000000f12157c11 */ /* 0x000fe200080f1c0d */
[----:B0-----:R-:W-:Y:S01]  /*0a60*/  IMAD.MOV.U32 R2, RZ, RZ, R17 ;  /* 0x000000ffff027224 */ /* 0x001fe200078e0011 */
[----:B------:R-:W-:Y:S01]  /*0a70*/  ISETP.GE.U32.AND P0, PT, R17, R4, PT ;  /* 0x000000041100720c */ /* 0x000fe20003f06070 */
[----:B------:R-:W-:-:S03]  /*0a80*/  IMAD.MOV.U32 R3, RZ, RZ, RZ ;  /* 0x000000ffff037224 */ /* 0x000fc600078e00ff */
[----:B------:R-:W-:Y:S01]  /*0a90*/  ISETP.GE.U32.AND.EX P0, PT, RZ, R5, PT, P0 ;  /* 0x00000005ff00720c */ /* 0x000fe20003f06100 */
[----:B--2---:R0:W-:-:S12]  /*0aa0*/  STG.E.64 desc[UR8][R20.64], R26 ;  /* 0x0000001a14007986 */ /* 0x0041d8000c101b08 */
[----:B------:R-:W-:Y:S05]  /*0ab0*/  @!P0 BRA `(.L_x_7) ;  /* 0xfffffffc00308947 */ /* 0x000fea000383ffff */
.L_x_4:
[----:B01----:R-:W-:Y:S05]  /*0ac0*/  BSYNC.RECONVERGENT B0 ;  /* 0x0000000000007941 */ /* 0x003fea0003800200 */
.L_x_3:
[----:B------:R-:W0:Y:S01]  /*0ad0*/  LDCU.64 UR10, c[0x0][0x390] ;  /* 0x00007200ff0a77ac */ /* 0x000e220008000a00 */
[----:B------:R-:W-:-:S04]  /*0ae0*/  UIADD3 UR4, UPT, UPT, UR6, UR4, URZ ;  /* 0x0000000406047290 */ /* 0x000fc8000fffe0ff */
[----:B0-----:R-:W-:-:S04]  /*0af0*/  UISETP.GE.U32.AND UP0, UPT, UR4, UR10, UPT ;  /* 0x0000000a0400728c */ /* 0x001fc8000bf06070 */
[----:B------:R-:W-:-:S09]  /*0b00*/  UISETP.GE.U32.AND.EX UP0, UPT, URZ, UR11, UPT, UP0 ;  /* 0x0000000bff00728c */ /* 0x000fd2000bf06100 */
[----:B------:R-:W-:Y:S05]  /*0b10*/  BRA.U !UP0, `(.L_x_8) ;  /* 0xfffffff908047547 */ /* 0x000fea000b83ffff */
[----:B------:R-:W-:Y:S05]  /*0b20*/  EXIT ;  /* 0x000000000000794d */ /* 0x000fea0003800000 */
        .weak           $__internal_0_$__cuda_sm20_div_u64
        .type           $__internal_0_$__cuda_sm20_div_u64,@function
        .size           $__internal_0_$__cuda_sm20_div_u64,(.L_x_56 - $__internal_0_$__cuda_sm20_div_u64)
$__internal_0_$__cuda_sm20_div_u64:
[----:B------:R-:W-:Y:S02]  /*0b30*/  IMAD.MOV.U32 R12, RZ, RZ, R7 ;  /* 0x000000ffff0c7224 */ /* 0x000fe400078e0007 */
[----:B------:R-:W-:-:S04]  /*0b40*/  IMAD.MOV.U32 R13, RZ, RZ, RZ ;  /* 0x000000ffff0d7224 */ /* 0x000fc800078e00ff */
[----:B------:R-:W0:Y:S08]  /*0b50*/  I2F.U64.RP R5, R12 ;  /* 0x0000000c00057312 */ /* 0x000e300000309000 */
[----:B0-----:R-:W0:Y:S02]  /*0b60*/  MUFU.RCP R5, R5 ;  /* 0x0000000500057308 */ /* 0x001e240000001000 */
[----:B0-----:R-:W-:-:S06]  /*0b70*/  IADD3 R8, PT, PT, R5, 0x1ffffffe, RZ ;  /* 0x1ffffffe05087810 */ /* 0x001fcc0007ffe0ff */
[----:B------:R-:W0:Y:S02]  /*0b80*/  F2I.U64.TRUNC R8, R8 ;  /* 0x0000000800087311 */ /* 0x000e24000020d800 */
[----:B0-----:R-:W-:-:S04]  /*0b90*/  IMAD.WIDE.U32 R10, R8, R7, RZ ;  /* 0x00000007080a7225 */ /* 0x001fc800078e00ff */
[----:B------:R-:W-:Y:S01]  /*0ba0*/  IMAD R11, R9, R7, R11 ;  /* 0x00000007090b7224 */ /* 0x000fe200078e020b */
[----:B------:R-:W-:-:S05]  /*0bb0*/  IADD3 R15, P0, PT, RZ, -R10, RZ ;  /* 0x8000000aff0f7210 */ /* 0x000fca0007f1e0ff */
[----:B------:R-:W-:-:S04]  /*0bc0*/  IMAD.HI.U32 R10, R8, R15, RZ ;  /* 0x0000000f080a7227 */ /* 0x000fc800078e00ff */
[----:B------:R-:W-:Y:S02]  /*0bd0*/  IMAD.X R17, RZ, RZ, ~R11, P0 ;  /* 0x000000ffff117224 */ /* 0x000fe400000e0e0b */
[----:B------:R-:W-:Y:S02]  /*0be0*/  IMAD.MOV.U32 R11, RZ, RZ, R8 ;  /* 0x000000ffff0b7224 */ /* 0x000fe400078e0008 */
[-C--:B------:R-:W-:Y:S02]  /*0bf0*/  IMAD R13, R9, R17.reuse, RZ ;  /* 0x00000011090d7224 */ /* 0x080fe400078e02ff */
[----:B------:R-:W-:-:S04]  /*0c00*/  IMAD.WIDE.U32 R10, P0, R8, R17, R10 ;  /* 0x00000011080a7225 */ /* 0x000fc8000780000a */
[----:B------:R-:W-:-:S04]  /*0c10*/  IMAD.HI.U32 R5, R9, R17, RZ ;  /* 0x0000001109057227 */ /* 0x000fc800078e00ff */
[----:B------:R-:W-:-:S04]  /*0c20*/  IMAD.HI.U32 R10, P1, R9, R15, R10 ;  /* 0x0000000f090a7227 */ /* 0x000fc8000782000a */
[----:B------:R-:W-:Y:S01]  /*0c30*/  IMAD.X R5, R5, 0x1, R9, P0 ;  /* 0x0000000105057824 */ /* 0x000fe200000e0609 */
[----:B------:R-:W-:-:S04]  /*0c40*/  IADD3 R11, P2, PT, R13, R10, RZ ;  /* 0x0000000a0d0b7210 */ /* 0x000fc80007f5e0ff */
[----:B------:R-:W-:Y:S01]  /*0c50*/  IADD3.X R5, PT, PT, RZ, RZ, R5, P2, P1 ;  /* 0x000000ffff057210 */ /* 0x000fe200017e2405 */
[----:B------:R-:W-:-:S03]  /*0c60*/  IMAD.WIDE.U32 R8, R11, R7, RZ ;  /* 0x000000070b087225 */ /* 0x000fc600078e00ff */
[----:B------:R-:W-:Y:S01]  /*0c70*/  IADD3 R13, P0, PT, RZ, -R8, RZ ;  /* 0x80000008ff0d7210 */ /* 0x000fe20007f1e0ff */
[----:B------:R-:W-:Y:S02]  /*0c80*/  IMAD R8, R5, R7, R9 ;  /* 0x0000000705087224 */ /* 0x000fe400078e0209 */
[----:B------:R-:W-:Y:S02]  /*0c90*/  IMAD.MOV.U32 R9, RZ, RZ, RZ ;  /* 0x000000ffff097224 */ /* 0x000fe400078e00ff */
[----:B------:R-:W-:-:S04]  /*0ca0*/  IMAD.HI.U32 R10, R11, R13, RZ ;  /* 0x0000000d0b0a7227 */ /* 0x000fc800078e00ff */
[----:B------:R-:W-:-:S04]  /*0cb0*/  IMAD.X R8, RZ, RZ, ~R8, P0 ;  /* 0x000000ffff087224 */ /* 0x000fc800000e0e08 */
[----:B------:R-:W-:-:S04]  /*0cc0*/  IMAD.WIDE.U32 R10, P0, R11, R8, R10 ;  /* 0x000000080b0a7225 */ /* 0x000fc8000780000a */
[C---:B------:R-:W-:Y:S02]  /*0cd0*/  IMAD R12, R5.reuse, R8, RZ ;  /* 0x00000008050c7224 */ /* 0x040fe400078e02ff */
[----:B------:R-:W-:-:S04]  /*0ce0*/  IMAD.HI.U32 R11, P1, R5, R13, R10 ;  /* 0x0000000d050b7227 */ /* 0x000fc8000782000a */
[----:B------:R-:W-:Y:S01]  /*0cf0*/  IMAD.HI.U32 R8, R5, R8, RZ ;  /* 0x0000000805087227 */ /* 0x000fe200078e00ff */
[----:B------:R-:W-:-:S04]  /*0d00*/  IADD3 R11, P2, PT, R12, R11, RZ ;  /* 0x0000000b0c0b7210 */ /* 0x000fc80007f5e0ff */
[----:B------:R-:W-:Y:S01]  /*0d10*/  IADD3.X R5, PT, PT, R8, R5, RZ, P0, !PT ;  /* 0x0000000508057210 */ /* 0x000fe200007fe4ff */
[----:B------:R-:W-:-:S03]  /*0d20*/  IMAD.HI.U32 R8, R11, R2, RZ ;  /* 0x000000020b087227 */ /* 0x000fc600078e00ff */
[----:B------:R-:W-:Y:S01]  /*0d30*/  IADD3.X R5, PT, PT, RZ, RZ, R5, P2, P1 ;  /* 0x000000ffff057210 */ /* 0x000fe200017e2405 */
[----:B------:R-:W-:-:S04]  /*0d40*/  IMAD.WIDE.U32 R8, R11, R3, R8 ;  /* 0x000000030b087225 */ /* 0x000fc800078e0008 */
[C---:B------:R-:W-:Y:S02]  /*0d50*/  IMAD R11, R5.reuse, R3, RZ ;  /* 0x00000003050b7224 */ /* 0x040fe400078e02ff */
[----:B------:R-:W-:-:S04]  /*0d60*/  IMAD.HI.U32 R8, P0, R5, R2, R8 ;  /* 0x0000000205087227 */ /* 0x000fc80007800008 */
[----:B------:R-:W-:Y:S01]  /*0d70*/  IMAD.HI.U32 R5, R5, R3, RZ ;  /* 0x0000000305057227 */ /* 0x000fe200078e00ff */
[----:B------:R-:W-:-:S03]  /*0d80*/  IADD3 R10, P1, PT, R11, R8, RZ ;  /* 0x000000080b0a7210 */ /* 0x000fc60007f3e0ff */
[----:B------:R-:W-:Y:S02]  /*0d90*/  IMAD.X R5, RZ, RZ, R5, P0 ;  /* 0x000000ffff057224 */ /* 0x000fe400000e0605 */
[----:B------:R-:W-:-:S04]  /*0da0*/  IMAD.WIDE.U32 R8, R10, R7, RZ ;  /* 0x000000070a087225 */ /* 0x000fc800078e00ff */
[----:B------:R-:W-:Y:S01]  /*0db0*/  IMAD.X R5, RZ, RZ, R5, P1 ;  /* 0x000000ffff057224 */ /* 0x000fe200008e0605 */
[----:B------:R-:W-:-:S03]  /*0dc0*/  IADD3 R14, P0, PT, -R8, R2, RZ ;  /* 0x00000002080e7210 */ /* 0x000fc60007f1e1ff */
[----:B------:R-:W-:Y:S01]  /*0dd0*/  IMAD R12, R5, R7, R9 ;  /* 0x00000007050c7224 */ /* 0x000fe200078e0209 */
[----:B------:R-:W-:-:S03]  /*0de0*/  IADD3 R8, P1, PT, -R7, R14, RZ ;  /* 0x0000000e07087210 */ /* 0x000fc60007f3e1ff */
[----:B------:R-:W-:Y:S01]  /*0df0*/  IMAD.X R12, R3, 0x1, ~R12, P0 ;  /* 0x00000001030c7824 */ /* 0x000fe200000e0e0c */
[----:B------:R-:W-:Y:S02]  /*0e00*/  ISETP.GE.U32.AND P0, PT, R14, R7, PT ;  /* 0x000000070e00720c */ /* 0x000fe40003f06070 */
[----:B------:R-:W-:Y:S02]  /*0e10*/  IADD3 R3, P2, PT, R10, 0x1, RZ ;  /* 0x000000010a037810 */ /* 0x000fe40007f5e0ff */
[C---:B------:R-:W-:Y:S02]  /*0e20*/  ISETP.GE.U32.AND.EX P0, PT, R12.reuse, RZ, PT, P0 ;  /* 0x000000ff0c00720c */ /* 0x040fe40003f06100 */
[----:B------:R-:W-:Y:S02]  /*0e30*/  IADD3.X R9, PT, PT, R12, -0x1, RZ, P1, !PT ;  /* 0xffffffff0c097810 */ /* 0x000fe40000ffe4ff */
[----:B------:R-:W-:Y:S02]  /*0e40*/  IADD3.X R2, PT, PT, RZ, R5, RZ, P2, !PT ;  /* 0x00000005ff027210 */ /* 0x000fe400017fe4ff */
[----:B------:R-:W-:-:S02]  /*0e50*/  SEL R8, R8, R14, P0 ;  /* 0x0000000e08087207 */ /* 0x000fc40000000000 */
[----:B------:R-:W-:Y:S02]  /*0e60*/  SEL R3, R3, R10, P0 ;  /* 0x0000000a03037207 */ /* 0x000fe40000000000 */
[----:B------:R-:W-:Y:S02]  /*0e70*/  SEL R9, R9, R12, P0 ;  /* 0x0000000c09097207 */ /* 0x000fe40000000000 */
[----:B------:R-:W-:Y:S01]  /*0e80*/  SEL R2, R2, R5, P0 ;  /* 0x0000000502027207 */ /* 0x000fe20000000000 */
[----:B------:R-:W-:Y:S01]  /*0e90*/  IMAD.MOV.U32 R5, RZ, RZ, 0x0 ;  /* 0x00000000ff057424 */ /* 0x000fe200078e00ff */
[----:B------:R-:W-:Y:S02]  /*0ea0*/  ISETP.GE.U32.AND P0, PT, R8, R7, PT ;  /* 0x000000070800720c */ /* 0x000fe40003f06070 */
[----:B------:R-:W-:Y:S02]  /*0eb0*/  IADD3 R8, P2, PT, R3, 0x1, RZ ;  /* 0x0000000103087810 */ /* 0x000fe40007f5e0ff */
[----:B------:R-:W-:-:S02]  /*0ec0*/  ISETP.GE.U32.AND.EX P0, PT, R9, RZ, PT, P0 ;  /* 0x000000ff0900720c */ /* 0x000fc40003f06100 */
[----:B------:R-:W-:Y:S01]  /*0ed0*/  ISETP.NE.U32.AND P1, PT, R7, RZ, PT ;  /* 0x000000ff0700720c */ /* 0x000fe20003f25070 */
[----:B------:R-:W-:Y:S01]  /*0ee0*/  IMAD.X R9, RZ, RZ, R2, P2 ;  /* 0x000000ffff097224 */ /* 0x000fe200010e0602 */
[----:B------:R-:W-:Y:S02]  /*0ef0*/  SEL R8, R8, R3, P0 ;  /* 0x0000000308087207 */ /* 0x000fe40000000000 */
[----:B------:R-:W-:Y:S02]  /*0f00*/  ISETP.NE.AND.EX P1, PT, RZ, RZ, PT, P1 ;  /* 0x000000ffff00720c */ /* 0x000fe40003f25310 */
[----:B------:R-:W-:Y:S02]  /*0f10*/  SEL R9, R9, R2, P0 ;  /* 0x0000000209097207 */ /* 0x000fe40000000000 */
[----:B------:R-:W-:Y:S02]  /*0f20*/  SEL R8, R8, 0xffffffff, P1 ;  /* 0xffffffff08087807 */ /* 0x000fe40000800000 */
[----:B------:R-:W-:Y:S01]  /*0f30*/  SEL R9, R9, 0xffffffff, P1 ;  /* 0xffffffff09097807 */ /* 0x000fe20000800000 */
[----:B------:R-:W-:Y:S06]  /*0f40*/  RET.REL.NODEC R4 `(_Z16matrix_trasnposePdS_mm) ;  /* 0xfffffff0042c7950 */ /* 0x000fec0003c3ffff */
.L_x_9:
[----:B------:R-:W-:-:S00]  /*0f50*/  BRA `(.L_x_9) ;  /* 0xfffffffc00fc7947 */ /* 0x000fc0000383ffff */
[----:B------:R-:W-:-:S00]  /*0f60*/  NOP ;  /* 0x0000000000007918 */ /* 0x000fc00000000000 */
        /* <DEDUP_REMOVED lines=9> */
.L_x_56:


//--------------------- .text._Z10matrix_mulPdS_S_mm --------------------------
	.section	.text._Z10matrix_mulPdS_S_mm,"ax",@progbits
	.align	128
        .global         _Z10matrix_mulPdS_S_mm
        .type           _Z10matrix_mulPdS_S_mm,@function
        .size           _Z10matrix_mulPdS_S_mm,(.L_x_57 - _Z10matrix_mulPdS_S_mm)
        .other          _Z10matrix_mulPdS_S_mm,@"STO_CUDA_ENTRY STV_DEFAULT"
_Z10matrix_mulPdS_S_mm:
.text._Z10matrix_mulPdS_S_mm:
        /* <DEDUP_REMOVED lines=10> */
[----:B------:R-:W-:Y:S01]  /*00a0*/  IMAD.MOV.U32 R4, RZ, RZ, RZ ;  /* 0x000000ffff047224 */ /* 0x000fe200078e00ff */
        /* <DEDUP_REMOVED lines=10> */
[----:B------:R-:W-:Y:S01]  /*0150*/  IADD3.X R5, PT, PT, R2, -0x1, ~R7, P0, P1 ;  /* 0xffffffff02057810 */ /* 0x000fe200007e2c07 */
[----:B------:R-:W-:-:S03]  /*0160*/  IMAD.U32 R2, RZ, RZ, UR4 ;  /* 0x00000004ff027e24 */ /* 0x000fc6000f8e00ff */
        /* <DEDUP_REMOVED lines=10> */
[----:B------:R-:W-:-:S06]  /*0210*/  IMAD.HI.U32 R9, R9, R7, R8 ;  /* 0x0000000709097227 */ /* 0x000fcc00078e0008 */
[----:B------:R-:W-:-:S04]  /*0220*/  IMAD.HI.U32 R9, R9, R6, RZ ;  /* 0x0000000609097227 */ /* 0x000fc800078e00ff */
[----:B------:R-:W-:-:S04]  /*0230*/  IMAD.MOV R7, RZ, RZ, -R9 ;  /* 0x000000ffff077224 */ /* 0x000fc800078e0a09 */
[----:B------:R-:W-:Y:S02]  /*0240*/  IMAD R6, R3, R7, R6 ;  /* 0x0000000703067224 */ /* 0x000fe400078e0206 */
[----:B------:R-:W-:-:S03]  /*0250*/  HFMA2 R7, -RZ, RZ, 0, 0 ;  /* 0x00000000ff077431 */ /* 0x000fc600000001ff */
[----:B------:R-:W-:-:S13]  /*0260*/  ISETP.GE.U32.AND P0, PT, R6, R3, PT ;  /* 0x000000030600720c */ /* 0x000fda0003f06070 */
[----:B------:R-:W-:Y:S02]  /*0270*/  @P0 IMAD.IADD R6, R6, 0x1, -R3 ;  /* 0x0000000106060824 */ /* 0x000fe400078e0a03 */
[----:B------:R-:W-:-:S03]  /*0280*/  @P0 VIADD R9, R9, 0x1 ;  /* 0x0000000109090836 */ /* 0x000fc60000000000 */
[----:B------:R-:W-:-:S13]  /*0290*/  ISETP.GE.U32.AND P1, PT, R6, R3, PT ;  /* 0x000000030600720c */ /* 0x000fda0003f26070 */
[----:B------:R-:W-:Y:S01]  /*02a0*/  @P1 VIADD R9, R9, 0x1 ;  /* 0x0000000109091836 */ /* 0x000fe20000000000 */
[----:B------:R-:W-:-:S05]  /*02b0*/  @!P2 LOP3.LUT R9, RZ, R3, RZ, 0x33, !PT ;  /* 0x00000003ff09a212 */ /* 0x000fca00078e33ff */
[----:B------:R-:W-:Y:S01]  /*02c0*/  IMAD.MOV.U32 R6, RZ, RZ, R9 ;  /* 0x000000ffff067224 */ /* 0x000fe200078e0009 */
[----:B------:R-:W-:Y:S06]  /*02d0*/  BRA `(.L_x_12) ;  /* 0x0000000000087947 */ /* 0x000fec0003800000 */
.L_x_11:
[----:B------:R-:W-:-:S07]  /*02e0*/  MOV R8, 0x300 ;  /* 0x0000030000087802 */ /* 0x000fce0000000f00 */
[----:B------:R-:W-:Y:S05]  /*02f0*/  CALL.REL.NOINC `($__internal_1_$__cuda_sm20_div_u64) ;  /* 0x0000000800307944 */ /* 0x000fea0003c00000 */
.L_x_12:
[----:B------:R-:W-:Y:S05]  /*0300*/  BSYNC.RECONVERGENT B0 ;  /* 0x0000000000007941 */ /* 0x000fea0003800200 */
.L_x_10:
[----:B------:R-:W0:Y:S01]  /*0310*/  LDCU.64 UR4, c[0x0][0x388] ;  /* 0x00007100ff0477ac */ /* 0x000e220008000a00 */
[----:B------:R-:W1:Y:S01]  /*0320*/  LDC R5, c[0x0][0x370] ;  /* 0x0000dc00ff057b82 */ /* 0x000e620000000800 */
[----:B------:R-:W-:Y:S01]  /*0330*/  IADD3 R24, P0, PT, R6, R24, RZ ;  /* 0x0000001806187210 */ /* 0x000fe20007f1e0ff */
[----:B------:R-:W2:Y:S04]  /*0340*/  LDCU.64 UR6, c[0x0][0x358] ;  /* 0x00006b00ff0677ac */ /* 0x000ea80008000a00 */
[----:B------:R-:W-:Y:S01]  /*0350*/  IMAD.X R25, RZ, RZ, R7, P0 ;  /* 0x000000ffff197224 */ /* 0x000fe200000e0607 */
[----:B0-----:R-:W-:-:S04]  /*0360*/  LEA R6, P1, R0, UR4, 0x3 ;  /* 0x0000000400067c11 */ /* 0x001fc8000f8218ff */
[----:B--2---:R-:W-:-:S09]  /*0370*/  LEA.HI.X R7, R0, UR5, RZ, 0x3, P1 ;  /* 0x0000000500077c11 */ /* 0x004fd200088f1cff */
.L_x_20:
[----:B------:R-:W-:Y:S01]  /*0380*/  ISETP.NE.AND P2, PT, R0, RZ, PT ;  /* 0x000000ff0000720c */ /* 0x000fe20003f45270 */
[----:B0-----:R-:W0:Y:S01]  /*0390*/  LDCU.64 UR4, c[0x0][0x3a0] ;  /* 0x00007400ff0477ac */ /* 0x001e220008000a00 */
[----:B------:R-:W-:Y:S01]  /*03a0*/  BSSY.RECONVERGENT B0, `(.L_x_13) ;  /* 0x000006a000007945 */ /* 0x000fe20003800200 */
[----:B------:R-:W-:Y:S01]  /*03b0*/  CS2R R26, SRZ ;  /* 0x00000000001a7805 */ /* 0x000fe2000001ff00 */
[----:B------:R-:W2:Y:S09]  /*03c0*/  LDCU.128 UR8, c[0x0][0x380] ;  /* 0x00007000ff0877ac */ /* 0x000eb20008000c00 */
[----:B------:R-:W3:Y:S01]  /*03d0*/  @!P2 S2R R9, SR_CgaCtaId ;  /* 0x000000000009a919 */ /* 0x000ee20000008800 */
[----:B------:R-:W-:-:S02]  /*03e0*/  @!P2 MOV R8, 0x400 ;  /* 0x000004000008a802 */ /* 0x000fc40000000f00 */
[----:B0-----:R-:W-:-:S04]  /*03f0*/  ISETP.GE.U32.AND P0, PT, R0, UR4, PT ;  /* 0x0000000400007c0c */ /* 0x001fc8000bf06070 */
[----:B------:R-:W-:Y:S02]  /*0400*/  ISETP.GE.U32.AND.EX P0, PT, RZ, UR5, PT, P0 ;  /* 0x00000005ff007c0c */ /* 0x000fe4000bf06100 */
[----:B---3--:R-:W-:-:S05]  /*0410*/  @!P2 LEA R8, R9, R8, 0x18 ;  /* 0x000000080908a211 */ /* 0x008fca00078ec0ff */
[----:B------:R0:W-:Y:S06]  /*0420*/  @!P2 STS.64 [R8], RZ ;  /* 0x000000ff0800a388 */ /* 0x0001ec0000000a00 */
[----:B--2---:R-:W-:Y:S05]  /*0430*/  @P0 BRA `(.L_x_14) ;  /* 0x0000000400800947 */ /* 0x004fea0003800000 */
[C---:B------:R-:W-:Y:S01]  /*0440*/  LOP3.LUT R12, R24.reuse, 0x3, RZ, 0xc0, !PT ;  /* 0x00000003180c7812 */ /* 0x040fe200078ec0ff */
[----:B------:R-:W-:Y:S01]  /*0450*/  BSSY.RECONVERGENT B1, `(.L_x_15) ;  /* 0x000002f000017945 */ /* 0x000fe20003800200 */
[----:B------:R-:W-:Y:S02]  /*0460*/  ISETP.GE.U32.AND P0, PT, R24, 0x3, PT ;  /* 0x000000031800780c */ /* 0x000fe40003f06070 */
[----:B------:R-:W-:Y:S02]  /*0470*/  CS2R R26, SRZ ;  /* 0x00000000001a7805 */ /* 0x000fe4000001ff00 */
[----:B------:R-:W-:Y:S01]  /*0480*/  ISETP.NE.U32.AND P1, PT, R12, 0x3, PT ;  /* 0x000000030c00780c */ /* 0x000fe20003f25070 */
[----:B0-----:R-:W-:Y:S01]  /*0490*/  IMAD.MOV.U32 R8, RZ, RZ, R0 ;  /* 0x000000ffff087224 */ /* 0x001fe200078e0000 */
[----:B------:R-:W-:Y:S01]  /*04a0*/  ISETP.GE.U32.AND.EX P0, PT, R25, RZ, PT, P0 ;  /* 0x000000ff1900720c */ /* 0x000fe20003f06100 */
[----:B------:R-:W-:Y:S01]  /*04b0*/  IMAD.MOV.U32 R9, RZ, RZ, RZ ;  /* 0x000000ffff097224 */ /* 0x000fe200078e00ff */
[----:B------:R-:W-:-:S13]  /*04c0*/  ISETP.NE.AND.EX P1, PT, RZ, RZ, PT, P1 ;  /* 0x000000ffff00720c */ /* 0x000fda0003f25310 */
[----:B------:R-:W-:Y:S05]  /*04d0*/  @!P1 BRA `(.L_x_16) ;  /* 0x0000000000989947 */ /* 0x000fea0003800000 */
[----:B------:R-:W0:Y:S01]  /*04e0*/  LDC.64 R14, c[0x0][0x380] ;  /* 0x0000e000ff0e7b82 */ /* 0x000e220000000a00 */
[----:B------:R-:W-:Y:S01]  /*04f0*/  IMAD R19, R4, UR4, RZ ;  /* 0x0000000404137c24 */ /* 0x000fe2000f8e02ff */
[----:B------:R-:W2:Y:S01]  /*0500*/  LDG.E.64 R26, desc[UR6][R6.64] ;  /* 0x00000006061a7981 */ /* 0x000ea2000c1e1b00 */
[----:B------:R-:W-:-:S04]  /*0510*/  IMAD.WIDE.U32 R8, R2, UR4, R8 ;  /* 0x0000000402087c25 */ /* 0x000fc8000f8e0008 */
[----:B------:R-:W-:-:S04]  /*0520*/  IMAD R19, R2, UR5, R19 ;  /* 0x0000000502137c24 */ /* 0x000fc8000f8e0213 */
[----:B------:R-:W-:Y:S01]  /*0530*/  IMAD.IADD R9, R9, 0x1, R19 ;  /* 0x0000000109097824 */ /* 0x000fe200078e0213 */
[----:B0-----:R-:W-:-:S04]  /*0540*/  LEA R10, P1, R8, R14, 0x3 ;  /* 0x0000000e080a7211 */ /* 0x001fc800078218ff */
[----:B------:R-:W-:-:S06]  /*0550*/  LEA.HI.X R11, R8, R15, R9, 0x3, P1 ;  /* 0x0000000f080b7211 */ /* 0x000fcc00008f1c09 */
[----:B------:R-:W2:Y:S01]  /*0560*/  LDG.E.64 R10, desc[UR6][R10.64] ;  /* 0x000000060a0a7981 */ /* 0x000ea2000c1e1b00 */
[----:B------:R-:W-:-:S04]  /*0570*/  ISETP.NE.U32.AND P1, PT, R12, RZ, PT ;  /* 0x000000ff0c00720c */ /* 0x000fc80003f25070 */
[----:B------:R-:W-:Y:S01]  /*0580*/  ISETP.NE.AND.EX P1, PT, RZ, RZ, PT, P1 ;  /* 0x000000ffff00720c */ /* 0x000fe20003f25310 */
[----:B------:R-:W-:Y:S02]  /*0590*/  IMAD.IADD R8, R3, 0x1, R0 ;  /* 0x0000000103087824 */ /* 0x000fe400078e0200 */
[----:B------:R-:W-:Y:S01]  /*05a0*/  IMAD.MOV.U32 R9, RZ, RZ, RZ ;  /* 0x000000ffff097224 */ /* 0x000fe200078e00ff */
[----:B--2---:R-:W-:-:S09]  /*05b0*/  DFMA R26, R26, R10, RZ ;  /* 0x0000000a1a1a722b */ /* 0x004fd200000000ff */
[----:B------:R-:W-:Y:S05]  /*05c0*/  @!P1 BRA `(.L_x_16) ;  /* 0x00000000005c9947 */ /* 0x000fea0003800000 */
[----:B------:R-:W-:Y:S01]  /*05d0*/  ISETP.NE.U32.AND P1, PT, R12, 0x1, PT ;  /* 0x000000010c00780c */ /* 0x000fe20003f25070 */
[----:B------:R-:W-:-:S03]  /*05e0*/  IMAD.WIDE.U32 R12, R2, UR4, R8 ;  /* 0x00000004020c7c25 */ /* 0x000fc6000f8e0008 */
[----:B------:R-:W-:Y:S01]  /*05f0*/  ISETP.NE.AND.EX P1, PT, RZ, RZ, PT, P1 ;  /* 0x000000ffff00720c */ /* 0x000fe20003f25310 */
[----:B------:R-:W-:Y:S01]  /*0600*/  IMAD.IADD R8, R8, 0x1, R3 ;  /* 0x0000000108087824 */ /* 0x000fe200078e0203 */
[----:B------:R-:W-:Y:S01]  /*0610*/  LEA R16, P3, R12, R14, 0x3 ;  /* 0x0000000e0c107211 */ /* 0x000fe200078618ff */
[----:B------:R-:W-:Y:S02]  /*0620*/  IMAD.MOV.U32 R9, RZ, RZ, RZ ;  /* 0x000000ffff097224 */ /* 0x000fe400078e00ff */
[----:B------:R-:W-:-:S05]  /*0630*/  IMAD.IADD R13, R19, 0x1, R13 ;  /* 0x00000001130d7824 */ /* 0x000fca00078e020d */
[----:B------:R-:W-:Y:S01]  /*0640*/  LEA.HI.X R17, R12, R15, R13, 0x3, P3 ;  /* 0x0000000f0c117211 */ /* 0x000fe200018f1c0d */
[----:B------:R-:W-:-:S04]  /*0650*/  IMAD.WIDE R12, R3, 0x8, R6 ;  /* 0x00000008030c7825 */ /* 0x000fc800078e0206 */
[----:B------:R-:W-:Y:S01]  /*0660*/  @P1 IMAD.WIDE.U32 R10, R2, UR4, R8 ;  /* 0x00000004020a1c25 */ /* 0x000fe2000f8e0008 */
[----:B------:R-:W2:Y:S04]  /*0670*/  LDG.E.64 R16, desc[UR6][R16.64] ;  /* 0x0000000610107981 */ /* 0x000ea8000c1e1b00 */
[----:B------:R-:W-:Y:S02]  /*0680*/  @P1 IADD3 R19, PT, PT, R19, R11, RZ ;  /* 0x0000000b13131210 */ /* 0x000fe40007ffe0ff */
[----:B------:R-:W-:-:S04]  /*0690*/  @P1 LEA R14, P3, R10, R14, 0x3 ;  /* 0x0000000e0a0e1211 */ /* 0x000fc800078618ff */
[----:B------:R-:W-:Y:S02]  /*06a0*/  @P1 LEA.HI.X R15, R10, R15, R19, 0x3, P3 ;  /* 0x0000000f0a0f1211 */ /* 0x000fe400018f1c13 */
[----:B------:R-:W2:Y:S01]  /*06b0*/  LDG.E.64 R10, desc[UR6][R12.64] ;  /* 0x000000060c0a7981 */ /* 0x000ea2000c1e1b00 */
[----:B------:R-:W-:-:S03]  /*06c0*/  @P1 IMAD.WIDE R18, R3, 0x8, R12 ;  /* 0x0000000803121825 */ /* 0x000fc600078e020c */
[----:B------:R-:W3:Y:S04]  /*06d0*/  @P1 LDG.E.64 R14, desc[UR6][R14.64] ;  /* 0x000000060e0e1981 */ /* 0x000ee8000c1e1b00 */
[----:B------:R-:W3:Y:S01]  /*06e0*/  @P1 LDG.E.64 R18, desc[UR6][R18.64] ;  /* 0x0000000612121981 */ /* 0x000ee2000c1e1b00 */
[----:B------:R-:W-:Y:S01]  /*06f0*/  @P1 IMAD.MOV.U32 R9, RZ, RZ, RZ ;  /* 0x000000ffff091224 */ /* 0x000fe200078e00ff */
[----:B--2---:R-:W-:Y:S01]  /*0700*/  DFMA R26, R10, R16, R26 ;  /* 0x000000100a1a722b */ /* 0x004fe2000000001a */
[----:B------:R-:W-:-:S04]  /*0710*/  IMAD.IADD R10, R8, 0x1, R3 ;  /* 0x00000001080a7824 */ /* 0x000fc800078e0203 */
[----:B------:R-:W-:-:S03]  /*0720*/  @P1 IMAD.MOV.U32 R8, RZ, RZ, R10 ;  /* 0x000000ffff081224 */ /* 0x000fc600078e000a */
[----:B---3--:R-:W-:-:S11]  /*0730*/  @P1 DFMA R26, R18, R14, R26 ;  /* 0x0000000e121a122b */ /* 0x008fd6000000001a */
.L_x_16:
[----:B------:R-:W-:Y:S05]  /*0740*/  BSYNC.RECONVERGENT B1 ;  /* 0x0000000000017941 */ /* 0x000fea0003800200 */
.L_x_15:
[----:B------:R-:W-:Y:S05]  /*0750*/  @!P0 BRA `(.L_x_14) ;  /* 0x0000000000b88947 */ /* 0x000fea0003800000 */
[----:B------:R-:W-:Y:S01]  /*0760*/  IMAD.SHL.U32 R28, R3, 0x8, RZ ;  /* 0x00000008031c7824 */ /* 0x000fe200078e00ff */
[----:B------:R-:W-:-:S07]  /*0770*/  SHF.R.U32.HI R29, RZ, 0x1d, R3 ;  /* 0x0000001dff1d7819 */ /* 0x000fce0000011603 */
.L_x_17:
[----:B------:R-:W-:Y:S01]  /*0780*/  IMAD R13, R4, UR4, RZ ;  /* 0x00000004040d7c24 */ /* 0x000fe2000f8e02ff */
[C---:B------:R-:W-:Y:S01]  /*0790*/  LEA R20, P0, R8.reuse, UR10, 0x3 ;  /* 0x0000000a08147c11 */ /* 0x040fe2000f8018ff */
[----:B------:R-:W-:Y:S02]  /*07a0*/  IMAD.MOV.U32 R10, RZ, RZ, R8 ;  /* 0x000000ffff0a7224 */ /* 0x000fe400078e0008 */
[--C-:B------:R-:W-:Y:S01]  /*07b0*/  IMAD.MOV.U32 R11, RZ, RZ, R9.reuse ;  /* 0x000000ffff0b7224 */ /* 0x100fe200078e0009 */
[----:B------:R-:W-:Y:S01]  /*07c0*/  LEA.HI.X R21, R8, UR11, R9, 0x3, P0 ;  /* 0x0000000b08157c11 */ /* 0x000fe200080f1c09 */
[C---:B------:R-:W-:Y:S02]  /*07d0*/  IMAD R13, R2.reuse, UR5, R13 ;  /* 0x00000005020d7c24 */ /* 0x040fe4000f8e020d */
[----:B------:R-:W-:Y:S02]  /*07e0*/  IMAD.WIDE.U32 R10, R2, UR4, R10 ;  /* 0x00000004020a7c25 */ /* 0x000fe4000f8e000a */
[----:B------:R-:W2:Y:S02]  /*07f0*/  LDG.E.64 R18, desc[UR6][R20.64] ;  /* 0x0000000614127981 */ /* 0x000ea4000c1e1b00 */
[----:B------:R-:W-:Y:S01]  /*0800*/  IMAD.IADD R11, R13, 0x1, R11 ;  /* 0x000000010d0b7824 */ /* 0x000fe200078e020b */
[----:B------:R-:W-:-:S04]  /*0810*/  LEA R14, P1, R10, UR8, 0x3 ;  /* 0x000000080a0e7c11 */ /* 0x000fc8000f8218ff */
[----:B------:R-:W-:-:S05]  /*0820*/  LEA.HI.X R15, R10, UR9, R11, 0x3, P1 ;  /* 0x000000090a0f7c11 */ /* 0x000fca00088f1c0b */
[----:B------:R-:W2:Y:S01]  /*0830*/  LDG.E.64 R10, desc[UR6][R14.64] ;  /* 0x000000060e0a7981 */ /* 0x000ea2000c1e1b00 */
[----:B------:R-:W-:Y:S02]  /*0840*/  IMAD R8, R3, 0x2, R8 ;  /* 0x0000000203087824 */ /* 0x000fe400078e0208 */
[----:B------:R-:W-:-:S03]  /*0850*/  IMAD.MOV.U32 R9, RZ, RZ, RZ ;  /* 0x000000ffff097224 */ /* 0x000fc600078e00ff */
[----:B------:R-:W-:-:S05]  /*0860*/  IADD3 R8, PT, PT, R8, R3, RZ ;  /* 0x0000000308087210 */ /* 0x000fca0007ffe0ff */
[----:B------:R-:W-:-:S04]  /*0870*/  IMAD.WIDE.U32 R16, R2, UR4, R8 ;  /* 0x0000000402107c25 */ /* 0x000fc8000f8e0008 */
[----:B------:R-:W-:Y:S01]  /*0880*/  IMAD.IADD R9, R13, 0x1, R17 ;  /* 0x000000010d097824 */ /* 0x000fe200078e0211 */
[----:B------:R-:W-:-:S04]  /*0890*/  LEA R12, P1, R16, UR8, 0x3 ;  /* 0x00000008100c7c11 */ /* 0x000fc8000f8218ff */
[----:B------:R-:W-:-:S06]  /*08a0*/  LEA.HI.X R13, R16, UR9, R9, 0x3, P1 ;  /* 0x00000009100d7c11 */ /* 0x000fcc00088f1c09 */
[----:B------:R-:W3:Y:S01]  /*08b0*/  LDG.E.64 R12, desc[UR6][R12.64] ;  /* 0x000000060c0c7981 */ /* 0x000ee2000c1e1b00 */
[----:B--2---:R-:W-:Y:S01]  /*08c0*/  DFMA R26, R18, R10, R26 ;  /* 0x0000000a121a722b */ /* 0x004fe2000000001a */
[C---:B------:R-:W-:Y:S01]  /*08d0*/  IADD3 R18, P0, PT, R28.reuse, R20, RZ ;  /* 0x000000141c127210 */ /* 0x040fe20007f1e0ff */
[----:B------:R-:W0:Y:S04]  /*08e0*/  LDC.64 R10, c[0x0][0x388] ;  /* 0x0000e200ff0a7b82 */ /* 0x000e280000000a00 */
[----:B------:R-:W-:Y:S01]  /*08f0*/  IMAD.X R19, R29, 0x1, R21, P0 ;  /* 0x000000011d137824 */ /* 0x000fe200000e0615 */
[C---:B------:R-:W-:Y:S02]  /*0900*/  IADD3 R14, P0, PT, R28.reuse, R14, RZ ;  /* 0x0000000e1c0e7210 */ /* 0x040fe40007f1e0ff */
[----:B------:R-:W-:-:S03]  /*0910*/  IADD3 R16, P1, PT, R28, R18, RZ ;  /* 0x000000121c107210 */ /* 0x000fc60007f3e0ff */
[C---:B------:R-:W-:Y:S01]  /*0920*/  IMAD.X R15, R29.reuse, 0x1, R15, P0 ;  /* 0x000000011d0f7824 */ /* 0x040fe200000e060f */
[----:B------:R-:W-:Y:S01]  /*0930*/  IADD3 R20, P0, PT, R28, R14, RZ ;  /* 0x0000000e1c147210 */ /* 0x000fe20007f1e0ff */
[C---:B------:R-:W-:Y:S02]  /*0940*/  IMAD.X R17, R29.reuse, 0x1, R19, P1 ;  /* 0x000000011d117824 */ /* 0x040fe400008e0613 */
[----:B------:R-:W2:Y:S02]  /*0950*/  LDG.E.64 R18, desc[UR6][R18.64] ;  /* 0x0000000612127981 */ /* 0x000ea4000c1e1b00 */
[----:B------:R-:W-:Y:S02]  /*0960*/  IMAD.X R21, R29, 0x1, R15, P0 ;  /* 0x000000011d157824 */ /* 0x000fe400000e060f */
[----:B------:R-:W2:Y:S04]  /*0970*/  LDG.E.64 R22, desc[UR6][R14.64] ;  /* 0x000000060e167981 */ /* 0x000ea8000c1e1b00 */
[----:B------:R-:W4:Y:S01]  /*0980*/  LDG.E.64 R16, desc[UR6][R16.64] ;  /* 0x0000000610107981 */ /* 0x000f22000c1e1b00 */
[----:B0-----:R-:W-:-:S03]  /*0990*/  IMAD.WIDE.U32 R10, R8, 0x8, R10 ;  /* 0x00000008080a7825 */ /* 0x001fc600078e000a */
[----:B------:R-:W4:Y:S04]  /*09a0*/  LDG.E.64 R20, desc[UR6][R20.64] ;  /* 0x0000000614147981 */ /* 0x000f28000c1e1b00 */
[----:B------:R-:W3:Y:S01]  /*09b0*/  LDG.E.64 R10, desc[UR6][R10.64] ;  /* 0x000000060a0a7981 */ /* 0x000ee2000c1e1b00 */
[----:B------:R-:W-:-:S05]  /*09c0*/  IMAD.IADD R8, R8, 0x1, R3 ;  /* 0x0000000108087824 */ /* 0x000fca00078e0203 */
[----:B------:R-:W-:-:S04]  /*09d0*/  ISETP.GE.U32.AND P0, PT, R8, UR4, PT ;  /* 0x0000000408007c0c */ /* 0x000fc8000bf06070 */
[----:B------:R-:W-:Y:S01]  /*09e0*/  ISETP.GE.U32.AND.EX P0, PT, RZ, UR5, PT, P0 ;  /* 0x00000005ff007c0c */ /* 0x000fe2000bf06100 */
[----:B------:R-:W-:Y:S01]  /*09f0*/  IMAD.MOV.U32 R9, RZ, RZ, RZ ;  /* 0x000000ffff097224 */ /* 0x000fe200078e00ff */
[----:B--2---:R-:W-:-:S08]  /*0a00*/  DFMA R22, R18, R22, R26 ;  /* 0x000000161216722b */ /* 0x004fd0000000001a */
[----:B----4-:R-:W-:-:S08]  /*0a10*/  DFMA R22, R16, R20, R22 ;  /* 0x000000141016722b */ /* 0x010fd00000000016 */
[----:B---3--:R-:W-:Y:S01]  /*0a20*/  DFMA R26, R10, R12, R22 ;  /* 0x0000000c0a1a722b */ /* 0x008fe20000000016 */
[----:B------:R-:W-:Y:S10]  /*0a30*/  @!P0 BRA `(.L_x_17) ;  /* 0xfffffffc00508947 */ /* 0x000ff4000383ffff */
.L_x_14:
[----:B------:R-:W-:Y:S05]  /*0a40*/  BSYNC.RECONVERGENT B0 ;  /* 0x0000000000007941 */ /* 0x000fea0003800200 */
.L_x_13:
[----:B------:R-:W2:Y:S08]  /*0a50*/  S2UR UR5, SR_CgaCtaId ;  /* 0x00000000000579c3 */ /* 0x000eb00000008800 */
[----:B------:R-:W-:Y:S06]  /*0a60*/  BAR.SYNC.DEFER_BLOCKING 0x0 ;  /* 0x0000000000007b1d */ /* 0x000fec0000010000 */
[----:B------:R-:W-:Y:S01]  /*0a70*/  BSSY.RECONVERGENT B0, `(.L_x_18) ;  /* 0x0000008000007945 */ /* 0x000fe20003800200 */
[----:B------:R-:W-:-:S02]  /*0a80*/  UMOV UR4, 0x400 ;  /* 0x0000040000047882 */ /* 0x000fc40000000000 */
[----:B--2---:R-:W-:-:S12]  /*0a90*/  ULEA UR4, UR5, UR4, 0x18 ;  /* 0x0000000405047291 */ /* 0x004fd8000f8ec0ff */
.L_x_19:
[----:B0-----:R-:W0:Y:S01]  /*0aa0*/  LDS.64 R8, [UR4] ;  /* 0x00000004ff087984 */ /* 0x001e220008000a00 */
[----:B------:R-:W-:Y:S01]  /*0ab0*/  MOV R13, UR4 ;  /* 0x00000004000d7c02 */ /* 0x000fe20008000f00 */
[----:B0-----:R-:W-:-:S07]  /*0ac0*/  DADD R10, R26, R8 ;  /* 0x000000001a0a7229 */ /* 0x001fce0000000008 */
[----:B------:R-:W0:Y:S02]  /*0ad0*/  ATOMS.CAST.SPIN.64 P0, [R13], R8, R10 ;  /* 0x000000080d00758d */ /* 0x000e24000180040a */
[----:B0-----:R-:W-:Y:S05]  /*0ae0*/  @!P0 BRA `(.L_x_19) ;  /* 0xfffffffc00ec8947 */ /* 0x001fea000383ffff */
[----:B------:R-:W-:Y:S05]  /*0af0*/  BSYNC.RECONVERGENT B0 ;  /* 0x0000000000007941 */ /* 0x000fea0003800200 */
.L_x_18:
[----:B------:R-:W-:Y:S08]  /*0b00*/  BAR.SYNC.DEFER_BLOCKING 0x0 ;  /* 0x0000000000007b1d */ /* 0x000ff00000010000 */
[----:B------:R-:W0:Y:S01]  /*0b10*/  @!P2 LDC.64 R10, c[0x0][0x390] ;  /* 0x0000e400ff0aab82 */ /* 0x000e220000000a00 */
[----:B------:R-:W2:Y:S01]  /*0b20*/  @!P2 LDS.64 R8, [UR4] ;  /* 0x00000004ff08a984 */ /* 0x000ea20008000a00 */
[----:B------:R-:W3:Y:S01]  /*0b30*/  LDCU.64 UR4, c[0x0][0x398] ;  /* 0x00007300ff0477ac */ /* 0x000ee20008000a00 */
[----:B0-----:R-:W-:-:S04]  /*0b40*/  @!P2 LEA R10, P0, R2, R10, 0x3 ;  /* 0x0000000a020aa211 */ /* 0x001fc800078018ff */
[----:B------:R-:W-:Y:S01]  /*0b50*/  @!P2 LEA.HI.X R11, R2, R11, R4, 0x3, P0 ;  /* 0x0000000b020ba211 */ /* 0x000fe200000f1c04 */
[----:B-1----:R-:W-:-:S05]  /*0b60*/  IMAD.IADD R2, R5, 0x1, R2 ;  /* 0x0000000105027824 */ /* 0x002fca00078e0202 */
[----:B---3--:R-:W-:-:S04]  /*0b70*/  ISETP.GE.U32.AND P0, PT, R2, UR4, PT ;  /* 0x0000000402007c0c */ /* 0x008fc8000bf06070 */
[----:B------:R-:W-:Y:S01]  /*0b80*/  ISETP.GE.U32.AND.EX P0, PT, RZ, UR5, PT, P0 ;  /* 0x00000005ff007c0c */ /* 0x000fe2000bf06100 */
[----:B--2---:R0:W-:-:S12]  /*0b90*/  @!P2 STG.E.64 desc[UR6][R10.64], R8 ;  /* 0x000000080a00a986 */ /* 0x0041d8000c101b06 */
[----:B------:R-:W-:Y:S05]  /*0ba0*/  @!P0 BRA `(.L_x_20) ;  /* 0xfffffff400f48947 */ /* 0x000fea000383ffff */
[----:B------:R-:W-:Y:S05]  /*0bb0*/  EXIT ;  /* 0x000000000000794d */ /* 0x000fea0003800000 */
        .weak           $__internal_1_$__cuda_sm20_div_u64
        .type           $__internal_1_$__cuda_sm20_div_u64,@function
        .size           $__internal_1_$__cuda_sm20_div_u64,(.L_x_57 - $__internal_1_$__cuda_sm20_div_u64)
$__internal_1_$__cuda_sm20_div_u64:
[----:B------:R-:W-:Y:S02]  /*0bc0*/  IMAD.MOV.U32 R14, RZ, RZ, R3 ;  /* 0x000000ffff0e7224 */ /* 0x000fe400078e0003 */
[----:B------:R-:W-:-:S04]  /*0bd0*/  IMAD.MOV.U32 R15, RZ, RZ, RZ ;  /* 0x000000ffff0f7224 */ /* 0x000fc800078e00ff */
[----:B------:R-:W0:Y:S08]  /*0be0*/  I2F.U64.RP R7, R14 ;  /* 0x0000000e00077312 */ /* 0x000e300000309000 */
[----:B0-----:R-:W0:Y:S02]  /*0bf0*/  MUFU.RCP R7, R7 ;  /* 0x0000000700077308 */ /* 0x001e240000001000 */
[----:B0-----:R-:W-:-:S06]  /*0c00*/  VIADD R10, R7, 0x1ffffffe ;  /* 0x1ffffffe070a7836 */ /* 0x001fcc0000000000 */
        /* <DEDUP_REMOVED lines=43> */
[----:B------:R-:W-:Y:S01]  /*0ec0*/  IADD3.X R9, PT, PT, R14, -0x1, RZ, P1, !PT ;  /* 0xffffffff0e097810 */ /* 0x000fe20000ffe4ff */
[----:B------:R-:W-:Y:S01]  /*0ed0*/  IMAD.X R10, RZ, RZ, R7, P2 ;  /* 0x000000ffff0a7224 */ /* 0x000fe200010e0607 */
[----:B------:R-:W-:Y:S02]  /*0ee0*/  SEL R6, R6, R16, P0 ;  /* 0x0000001006067207 */ /* 0x000fe40000000000 */
[----:B------:R-:W-:-:S02]  /*0ef0*/  SEL R5, R5, R12, P0 ;  /* 0x0000000c05057207 */ /* 0x000fc40000000000 */
[----:B------:R-:W-:Y:S02]  /*0f00*/  SEL R9, R9, R14, P0 ;  /* 0x0000000e09097207 */ /* 0x000fe40000000000 */
[----:B------:R-:W-:Y:S02]  /*0f10*/  SEL R10, R10, R7, P0 ;  /* 0x000000070a0a7207 */ /* 0x000fe40000000000 */
[----:B------:R-:W-:Y:S02]  /*0f20*/  ISETP.GE.U32.AND P0, PT, R6, R3, PT ;  /* 0x000000030600720c */ /* 0x000fe40003f06070 */
[----:B------:R-:W-:Y:S02]  /*0f30*/  IADD3 R6, P2, PT, R5, 0x1, RZ ;  /* 0x0000000105067810 */ /* 0x000fe40007f5e0ff */
[----:B------:R-:W-:Y:S02]  /*0f40*/  ISETP.NE.U32.AND P1, PT, R3, RZ, PT ;  /* 0x000000ff0300720c */ /* 0x000fe40003f25070 */
[----:B------:R-:W-:Y:S01]  /*0f50*/  ISETP.GE.U32.AND.EX P0, PT, R9, RZ, PT, P0 ;  /* 0x000000ff0900720c */ /* 0x000fe20003f06100 */
[----:B------:R-:W-:Y:S01]  /*0f60*/  IMAD.X R7, RZ, RZ, R10, P2 ;  /* 0x000000ffff077224 */ /* 0x000fe200010e060a */
[----:B------:R-:W-:Y:S01]  /*0f70*/  ISETP.NE.AND.EX P1, PT, RZ, RZ, PT, P1 ;  /* 0x000000ffff00720c */ /* 0x000fe20003f25310 */
[----:B------:R-:W-:Y:S01]  /*0f80*/  IMAD.MOV.U32 R9, RZ, RZ, 0x0 ;  /* 0x00000000ff097424 */ /* 0x000fe200078e00ff */
[----:B------:R-:W-:-:S02]  /*0f90*/  SEL R6, R6, R5, P0 ;  /* 0x0000000506067207 */ /* 0x000fc40000000000 */
[----:B------:R-:W-:Y:S02]  /*0fa0*/  SEL R7, R7, R10, P0 ;  /* 0x0000000a07077207 */ /* 0x000fe40000000000 */
[----:B------:R-:W-:Y:S02]  /*0fb0*/  SEL R6, R6, 0xffffffff, P1 ;  /* 0xffffffff06067807 */ /* 0x000fe40000800000 */
[----:B------:R-:W-:Y:S01]  /*0fc0*/  SEL R7, R7, 0xffffffff, P1 ;  /* 0xffffffff07077807 */ /* 0x000fe20000800000 */
[----:B------:R-:W-:Y:S06]  /*0fd0*/  RET.REL.NODEC R8 `(_Z10matrix_mulPdS_S_mm) ;  /* 0xfffffff008087950 */ /* 0x000fec0003c3ffff */
.L_x_21:
        /* <DEDUP_REMOVED lines=10> */
.L_x_57:


//--------------------- .text._Z11FindAveragePd   --------------------------
	.section	.text._Z11FindAveragePd,"ax",@progbits
	.align	128
        .global         _Z11FindAveragePd
        .type           _Z11FindAveragePd,@function
        .size           _Z11FindAveragePd,(.L_x_58 - _Z11FindAveragePd)
        .other          _Z11FindAveragePd,@"STO_CUDA_ENTRY STV_DEFAULT"
_Z11FindAveragePd:
.text._Z11FindAveragePd:
[----:B------:R-:W-:Y:S01]  /*0000*/  LDC R1, c[0x0][0x37c] ;  /* 0x0000df00ff017b82 */ /* 0x000fe20000000800 */
[----:B------:R-:W0:Y:S07]  /*0010*/  S2R R0, SR_TID.X ;  /* 0x0000000000007919 */ /* 0x000e2e0000002100 */
[----:B------:R-:W1:Y:S01]  /*0020*/  S2UR UR4, SR_CTAID.X ;  /* 0x00000000000479c3 */ /* 0x000e620000002500 */
[----:B------:R-:W1:Y:S07]  /*0030*/  LDCU UR6, c[0x0][0x370] ;  /* 0x00006e00ff0677ac */ /* 0x000e6e0008000800 */
[----:B------:R-:W0:Y:S01]  /*0040*/  LDC R3, c[0x0][0x360] ;  /* 0x0000d800ff037b82 */ /* 0x000e220000000800 */
[----:B-1----:R-:W-:Y:S01]  /*0050*/  UIADD3 UR4, UPT, UPT, UR6, UR4, URZ ;  /* 0x0000000406047290 */ /* 0x002fe2000fffe0ff */
[----:B0-----:R-:W-:-:S05]  /*0060*/  IMAD.IADD R0, R3, 0x1, R0 ;  /* 0x0000000103007824 */ /* 0x001fca00078e0200 */
[----:B------:R-:W-:-:S05]  /*0070*/  IMAD R0, R3, UR4, R0 ;  /* 0x0000000403007c24 */ /* 0x000fca000f8e0200 */
[----:B------:R-:W-:-:S13]  /*0080*/  ISETP.GT.AND P0, PT, R0, 0x270f, PT ;  /* 0x0000270f0000780c */ /* 0x000fda0003f04270 */
[----:B------:R-:W-:Y:S05]  /*0090*/  @P0 EXIT ;  /* 0x000000000000094d */ /* 0x000fea0003800000 */
[----:B------:R-:W0:Y:S01]  /*00a0*/  LDCU.64 UR4, c[0x0][0x380] ;  /* 0x00007000ff0477ac */ /* 0x000e220008000a00 */
[----:B------:R-:W-:Y:S01]  /*00b0*/  IMAD R3, R3, UR6, RZ ;  /* 0x0000000603037c24 */ /* 0x000fe2000f8e02ff */
[----:B------:R-:W1:Y:S01]  /*00c0*/  LDCU.64 UR8, c[0x0][0x358] ;  /* 0x00006b00ff0877ac */ /* 0x000e620008000a00 */
[----:B0-----:R-:W-:-:S04]  /*00d0*/  UIADD3 UR4, UP0, UPT, UR4, 0x9c400, URZ ;  /* 0x0009c40004047890 */ /* 0x001fc8000ff1e0ff */
[----:B------:R-:W-:Y:S02]  /*00e0*/  UIADD3.X UR5, UPT, UPT, URZ, UR5, URZ, UP0, !UPT ;  /* 0x00000005ff057290 */ /* 0x000fe400087fe4ff */
[----:B------:R-:W-:-:S04]  /*00f0*/  IMAD.U32 R4, RZ, RZ, UR4 ;  /* 0x00000004ff047e24 */ /* 0x000fc8000f8e00ff */
[----:B-1----:R-:W-:-:S07]  /*0100*/  IMAD.U32 R5, RZ, RZ, UR5 ;  /* 0x00000005ff057e24 */ /* 0x002fce000f8e00ff */
.L_x_26:
[----:B------:R-:W-:-:S05]  /*0110*/  IMAD.WIDE R6, R0, 0x8, R4 ;  /* 0x0000000800067825 */ /* 0x000fca00078e0204 */
[----:B0-----:R-:W2:Y:S04]  /*0120*/  LDG.E.64 R16, desc[UR8][R6.64+-0x9c400] ;  /* 0xf63c000806107981 */ /* 0x001ea8000c1e1b00 */
[----:B------:R-:W3:Y:S04]  /*0130*/  LDG.E.64 R18, desc[UR8][R6.64+-0x88b80] ;  /* 0xf774800806127981 */ /* 0x000ee8000c1e1b00 */
[----:B------:R-:W4:Y:S04]  /*0140*/  LDG.E.64 R20, desc[UR8][R6.64+-0x75300] ;  /* 0xf8ad000806147981 */ /* 0x000f28000c1e1b00 */
[----:B------:R-:W5:Y:S04]  /*0150*/  LDG.E.64 R22, desc[UR8][R6.64+-0x61a80] ;  /* 0xf9e5800806167981 */ /* 0x000f68000c1e1b00 */
[----:B------:R-:W5:Y:S04]  /*0160*/  LDG.E.64 R24, desc[UR8][R6.64+-0x4e200] ;  /* 0xfb1e000806187981 */ /* 0x000f68000c1e1b00 */
[----:B------:R-:W5:Y:S04]  /*0170*/  LDG.E.64 R8, desc[UR8][R6.64+-0x3a980] ;  /* 0xfc56800806087981 */ /* 0x000f68000c1e1b00 */
[----:B------:R-:W5:Y:S04]  /*0180*/  LDG.E.64 R10, desc[UR8][R6.64+-0x27100] ;  /* 0xfd8f0008060a7981 */ /* 0x000f68000c1e1b00 */
[----:B------:R-:W5:Y:S04]  /*0190*/  LDG.E.64 R12, desc[UR8][R6.64+-0x13880] ;  /* 0xfec78008060c7981 */ /* 0x000f68000c1e1b00 */
[----:B------:R-:W5:Y:S04]  /*01a0*/  LDG.E.64 R14, desc[UR8][R6.64] ;  /* 0x00000008060e7981 */ /* 0x000f68000c1e1b00 */
[----:B------:R-:W5:Y:S01]  /*01b0*/  LDG.E.64 R28, desc[UR8][R6.64+0x88b80] ;  /* 0x088b8008061c7981 */ /* 0x000f62000c1e1b00 */
[----:B--2---:R-:W-:-:S03]  /*01c0*/  DADD R26, RZ, R16 ;  /* 0x00000000ff1a7229 */ /* 0x004fc60000000010 */
[----:B------:R-:W2:Y:S05]  /*01d0*/  LDG.E.64 R16, desc[UR8][R6.64+0x13880] ;  /* 0x0138800806107981 */ /* 0x000eaa000c1e1b00 */
[----:B---3--:R-:W-:Y:S01]  /*01e0*/  DADD R26, R26, R18 ;  /* 0x000000001a1a7229 */ /* 0x008fe20000000012 */
[----:B------:R-:W3:Y:S07]  /*01f0*/  LDG.E.64 R18, desc[UR8][R6.64+0x27100] ;  /* 0x0271000806127981 */ /* 0x000eee000c1e1b00 */
[----:B----4-:R-:W-:Y:S01]  /*0200*/  DADD R26, R26, R20 ;  /* 0x000000001a1a7229 */ /* 0x010fe20000000014 */
[----:B------:R-:W4:Y:S07]  /*0210*/  LDG.E.64 R20, desc[UR8][R6.64+0x3a980] ;  /* 0x03a9800806147981 */ /* 0x000f2e000c1e1b00 */
[----:B-----5:R-:W-:Y:S01]  /*0220*/  DADD R26, R26, R22 ;  /* 0x000000001a1a7229 */ /* 0x020fe20000000016 */
[----:B------:R-:W5:Y:S07]  /*0230*/  LDG.E.64 R22, desc[UR8][R6.64+0x4e200] ;  /* 0x04e2000806167981 */ /* 0x000f6e000c1e1b00 */
[----:B------:R-:W-:Y:S01]  /*0240*/  DADD R26, R26, R24 ;  /* 0x000000001a1a7229 */ /* 0x000fe20000000018 */
[----:B------:R-:W5:Y:S07]  /*0250*/  LDG.E.64 R24, desc[UR8][R6.64+0x61a80] ;  /* 0x061a800806187981 */ /* 0x000f6e000c1e1b00 */
[----:B------:R-:W-:Y:S01]  /*0260*/  DADD R26, R26, R8 ;  /* 0x000000001a1a7229 */ /* 0x000fe20000000008 */
[----:B------:R-:W5:Y:S07]  /*0270*/  LDG.E.64 R8, desc[UR8][R6.64+0x75300] ;  /* 0x0753000806087981 */ /* 0x000f6e000c1e1b00 */
[----:B------:R-:W-:-:S08]  /*0280*/  DADD R10, R26, R10 ;  /* 0x000000001a0a7229 */ /* 0x000fd0000000000a */
[----:B------:R-:W-:-:S08]  /*0290*/  DADD R10, R10, R12 ;  /* 0x000000000a0a7229 */ /* 0x000fd0000000000c */
[----:B------:R-:W-:Y:S01]  /*02a0*/  DADD R10, R10, R14 ;  /* 0x000000000a0a7229 */ /* 0x000fe2000000000e */
[----:B------:R-:W-:Y:S01]  /*02b0*/  IADD3 R2, PT, PT, R0, 0x27100, RZ ;  /* 0x0002710000027810 */ /* 0x000fe20007ffe0ff */
[----:B------:R-:W-:-:S06]  /*02c0*/  IMAD.MOV.U32 R26, RZ, RZ, 0x10 ;  /* 0x00000010ff1a7424 */ /* 0x000fcc00078e00ff */
[----:B--2---:R-:W-:-:S08]  /*02d0*/  DADD R10, R10, R16 ;  /* 0x000000000a0a7229 */ /* 0x004fd00000000010 */
[----:B---3--:R-:W-:-:S08]  /*02e0*/  DADD R10, R10, R18 ;  /* 0x000000000a0a7229 */ /* 0x008fd00000000012 */
[----:B----4-:R-:W-:-:S08]  /*02f0*/  DADD R10, R10, R20 ;  /* 0x000000000a0a7229 */ /* 0x010fd00000000014 */
[----:B-----5:R-:W-:-:S08]  /*0300*/  DADD R10, R10, R22 ;  /* 0x000000000a0a7229 */ /* 0x020fd00000000016 */
[----:B------:R-:W-:-:S08]  /*0310*/  DADD R10, R10, R24 ;  /* 0x000000000a0a7229 */ /* 0x000fd00000000018 */
[----:B------:R-:W-:-:S08]  /*0320*/  DADD R8, R10, R8 ;  /* 0x000000000a087229 */ /* 0x000fd00000000008 */
[----:B------:R-:W-:-:S11]  /*0330*/  DADD R8, R8, R28 ;  /* 0x0000000008087229 */ /* 0x000fd6000000001c */
.L_x_22:
[----:B------:R-:W-:-:S05]  /*0340*/  IMAD.WIDE R24, R2, 0x8, R4 ;  /* 0x0000000802187825 */ /* 0x000fca00078e0204 */
[----:B------:R-:W2:Y:S04]  /*0350*/  LDG.E.64 R6, desc[UR8][R24.64+-0x9c400] ;  /* 0xf63c000818067981 */ /* 0x000ea8000c1e1b00 */
[----:B------:R-:W3:Y:S04]  /*0360*/  LDG.E.64 R12, desc[UR8][R24.64+-0x88b80] ;  /* 0xf7748008180c7981 */ /* 0x000ee8000c1e1b00 */
[----:B------:R-:W4:Y:S04]  /*0370*/  LDG.E.64 R14, desc[UR8][R24.64+-0x75300] ;  /* 0xf8ad0008180e7981 */ /* 0x000f28000c1e1b00 */
[----:B------:R-:W5:Y:S04]  /*0380*/  LDG.E.64 R16, desc[UR8][R24.64+-0x61a80] ;  /* 0xf9e5800818107981 */ /* 0x000f68000c1e1b00 */
[----:B------:R-:W5:Y:S04]  /*0390*/  LDG.E.64 R18, desc[UR8][R24.64+-0x4e200] ;  /* 0xfb1e000818127981 */ /* 0x000f68000c1e1b00 */
[----:B------:R-:W5:Y:S04]  /*03a0*/  LDG.E.64 R20, desc[UR8][R24.64+-0x3a980] ;  /* 0xfc56800818147981 */ /* 0x000f68000c1e1b00 */
[----:B------:R-:W5:Y:S04]  /*03b0*/  LDG.E.64 R22, desc[UR8][R24.64+-0x27100] ;  /* 0xfd8f000818167981 */ /* 0x000f68000c1e1b00 */
[----:B------:R-:W5:Y:S01]  /*03c0*/  LDG.E.64 R10, desc[UR8][R24.64+-0x13880] ;  /* 0xfec78008180a7981 */ /* 0x000f62000c1e1b00 */
[----:B--2---:R-:W-:-:S03]  /*03d0*/  DADD R6, R6, R8 ;  /* 0x0000000006067229 */ /* 0x004fc60000000008 */
[----:B------:R-:W2:Y:S05]  /*03e0*/  LDG.E.64 R8, desc[UR8][R24.64] ;  /* 0x0000000818087981 */ /* 0x000eaa000c1e1b00 */
[----:B---3--:R-:W-:Y:S02]  /*03f0*/  DADD R12, R6, R12 ;  /* 0x00000000060c7229 */ /* 0x008fe4000000000c */
[----:B------:R-:W3:Y:S06]  /*0400*/  LDG.E.64 R6, desc[UR8][R24.64+0x13880] ;  /* 0x0138800818067981 */ /* 0x000eec000c1e1b00 */
[----:B----4-:R-:W-:-:S02]  /*0410*/  DADD R14, R12, R14 ;  /* 0x000000000c0e7229 */ /* 0x010fc4000000000e */
[----:B------:R-:W4:Y:S06]  /*0420*/  LDG.E.64 R12, desc[UR8][R24.64+0x27100] ;  /* 0x02710008180c7981 */ /* 0x000f2c000c1e1b00 */
[----:B-----5:R-:W-:Y:S02]  /*0430*/  DADD R16, R14, R16 ;  /* 0x000000000e107229 */ /* 0x020fe40000000010 */
[----:B------:R-:W5:Y:S06]  /*0440*/  LDG.E.64 R14, desc[UR8][R24.64+0x3a980] ;  /* 0x03a98008180e7981 */ /* 0x000f6c000c1e1b00 */
[----:B------:R-:W-:-:S02]  /*0450*/  DADD R18, R16, R18 ;  /* 0x0000000010127229 */ /* 0x000fc40000000012 */
[----:B------:R-:W5:Y:S06]  /*0460*/  LDG.E.64 R16, desc[UR8][R24.64+0x4e200] ;  /* 0x04e2000818107981 */ /* 0x000f6c000c1e1b00 */
[----:B------:R-:W-:Y:S02]  /*0470*/  DADD R20, R18, R20 ;  /* 0x0000000012147229 */ /* 0x000fe40000000014 */
[----:B------:R-:W5:Y:S06]  /*0480*/  LDG.E.64 R18, desc[UR8][R24.64+0x61a80] ;  /* 0x061a800818127981 */ /* 0x000f6c000c1e1b00 */
[----:B------:R-:W-:-:S02]  /*0490*/  DADD R22, R20, R22 ;  /* 0x0000000014167229 */ /* 0x000fc40000000016 */
[----:B------:R-:W5:Y:S01]  /*04a0*/  LDG.E.64 R20, desc[UR8][R24.64+0x75300] ;  /* 0x0753000818147981 */ /* 0x000f62000c1e1b00 */
[----:B------:R-:W-:-:S05]  /*04b0*/  VIADD R29, R2, 0x27100 ;  /* 0x00027100021d7836 */ /* 0x000fca0000000000 */
[----:B------:R-:W-:Y:S02]  /*04c0*/  DADD R10, R22, R10 ;  /* 0x00000000160a7229 */ /* 0x000fe4000000000a */
[----:B------:R-:W5:Y:S01]  /*04d0*/  LDG.E.64 R22, desc[UR8][R24.64+0x88b80] ;  /* 0x088b800818167981 */ /* 0x000f62000c1e1b00 */
[----:B------:R-:W-:-:S05]  /*04e0*/  IMAD.WIDE R28, R29, 0x8, R4 ;  /* 0x000000081d1c7825 */ /* 0x000fca00078e0204 */
[----:B--2---:R-:W-:Y:S02]  /*04f0*/  DADD R8, R10, R8 ;  /* 0x000000000a087229 */ /* 0x004fe40000000008 */
[----:B------:R-:W2:Y:S06]  /*0500*/  LDG.E.64 R10, desc[UR8][R28.64+-0x9c400] ;  /* 0xf63c00081c0a7981 */ /* 0x000eac000c1e1b00 */
        /* <DEDUP_REMOVED lines=11> */
[----:B------:R-:W5:Y:S06]  /*05c0*/  LDG.E.64 R18, desc[UR8][R28.64+-0x27100] ;  /* 0xfd8f00081c127981 */ /* 0x000f6c000c1e1b00 */
[----:B------:R-:W-:Y:S02]  /*05d0*/  DADD R22, R20, R22 ;  /* 0x0000000014167229 */ /* 0x000fe40000000016 */
[----:B------:R-:W5:Y:S06]  /*05e0*/  LDG.E.64 R20, desc[UR8][R28.64+-0x13880] ;  /* 0xfec780081c147981 */ /* 0x000f6c000c1e1b00 */
[----:B--2---:R-:W-:-:S02]  /*05f0*/  DADD R10, R22, R10 ;  /* 0x00000000160a7229 */ /* 0x004fc4000000000a */
        /* <DEDUP_REMOVED lines=47> */
[----:B------:R-:W-:-:S05]  /*08f0*/  IADD3 R29, PT, PT, R2, 0x75300, RZ ;  /* 0x00075300021d7810 */ /* 0x000fca0007ffe0ff */
[----:B------:R-:W-:Y:S02]  /*0900*/  DADD R16, R14, R16 ;  /* 0x000000000e107229 */ /* 0x000fe40000000010 */
[----:B------:R-:W5:Y:S01]  /*0910*/  LDG.E.64 R14, desc[UR8][R24.64+0x88b80] ;  /* 0x088b8008180e7981 */ /* 0x000f62000c1e1b00 */
[----:B------:R-:W-:-:S05]  /*0920*/  IMAD.WIDE R28, R29, 0x8, R4 ;  /* 0x000000081d1c7825 */ /* 0x000fca00078e0204 */
        /* <DEDUP_REMOVED lines=31> */
[----:B------:R-:W-:Y:S01]  /*0b20*/  DADD R12, R6, R12 ;  /* 0x00000000060c7229 */ /* 0x000fe2000000000c */
[----:B------:R-:W-:-:S04]  /*0b30*/  VIADD R7, R2, 0x9c400 ;  /* 0x0009c40002077836 */ /* 0x000fc80000000000 */
[----:B------:R-:W-:-:S03]  /*0b40*/  IMAD.WIDE R6, R7, 0x8, R4 ;  /* 0x0000000807067825 */ /* 0x000fc600078e0204 */
        /* <DEDUP_REMOVED lines=34> */
[----:B------:R-:W5:Y:S01]  /*0d70*/  LDG.E.64 R6, desc[UR8][R28.64+-0x4e200] ;  /* 0xfb1e00081c067981 */ /* 0x000f62000c1e1b00 */
[----:B--2---:R-:W-:-:S03]  /*0d80*/  DADD R8, R8, R10 ;  /* 0x0000000008087229 */ /* 0x004fc6000000000a */
        /* <DEDUP_REMOVED lines=11> */
[----:B------:R-:W-:Y:S01]  /*0e40*/  DADD R8, R8, R24 ;  /* 0x0000000008087229 */ /* 0x000fe20000000018 */
[----:B------:R-:W5:Y:S07]  /*0e50*/  LDG.E.64 R24, desc[UR8][R28.64+0x88b80] ;  /* 0x088b80081c187981 */ /* 0x000f6e000c1e1b00 */
[----:B------:R-:W-:Y:S01]  /*0e60*/  DADD R8, R8, R22 ;  /* 0x0000000008087229 */ /* 0x000fe20000000016 */
[----:B------:R-:W5:Y:S07]  /*0e70*/  LDG.E.64 R22, desc[UR8][R28.64+-0x13880] ;  /* 0xfec780081c167981 */ /* 0x000f6e000c1e1b00 */
        /* <DEDUP_REMOVED lines=8> */
[----:B------:R-:W-:Y:S01]  /*0f00*/  DADD R16, R16, R6 ;  /* 0x0000000010107229 */ /* 0x000fe20000000006 */
[----:B------:R-:W5:Y:S07]  /*0f10*/  LDG.E.64 R6, desc[UR8][R28.64+0x4e200] ;  /* 0x04e200081c067981 */ /* 0x000f6e000c1e1b00 */
[----:B------:R-:W-:-:S02]  /*0f20*/  DADD R18, R16, R18 ;  /* 0x0000000010127229 */ /* 0x000fc40000000012 */
[----:B------:R-:W5:Y:S06]  /*0f30*/  LDG.E.64 R16, desc[UR8][R28.64+0x61a80] ;  /* 0x061a80081c107981 */ /* 0x000f6c000c1e1b00 */
[----:B------:R-:W-:Y:S02]  /*0f40*/  DADD R20, R18, R20 ;  /* 0x0000000012147229 */ /* 0x000fe40000000014 */
[----:B------:R-:W5:Y:S06]  /*0f50*/  LDG.E.64 R18, desc[UR8][R28.64+0x75300] ;  /* 0x075300081c127981 */ /* 0x000f6c000c1e1b00 */
[----:B------:R-:W-:Y:S01]  /*0f60*/  DADD R20, R20, R22 ;  /* 0x0000000014147229 */ /* 0x000fe20000000016 */
[----:B------:R-:W-:-:S05]  /*0f70*/  VIADD R26, R26, 0x60 ;  /* 0x000000601a1a7836 */ /* 0x000fca0000000000 */
[----:B------:R-:W-:Y:S02]  /*0f80*/  ISETP.NE.AND P0, PT, R26, 0x2710, PT ;  /* 0x000027101a00780c */ /* 0x000fe40003f05270 */
[----:B------:R-:W-:Y:S01]  /*0f90*/  IADD3 R2, PT, PT, R2, 0xea600, RZ ;  /* 0x000ea60002027810 */ /* 0x000fe20007ffe0ff */
[----:B--2---:R-:W-:-:S08]  /*0fa0*/  DADD R8, R20, R8 ;  /* 0x0000000014087229 */ /* 0x004fd00000000008 */
[----:B---3--:R-:W-:-:S08]  /*0fb0*/  DADD R8, R8, R10 ;  /* 0x0000000008087229 */ /* 0x008fd0000000000a */
[----:B----4-:R-:W-:-:S08]  /*0fc0*/  DADD R8, R8, R12 ;  /* 0x0000000008087229 */ /* 0x010fd0000000000c */
[----:B-----5:R-:W-:-:S08]  /*0fd0*/  DADD R8, R8, R14 ;  /* 0x0000000008087229 */ /* 0x020fd0000000000e */
[----:B------:R-:W-:-:S08]  /*0fe0*/  DADD R6, R8, R6 ;  /* 0x0000000008067229 */ /* 0x000fd00000000006 */
[----:B------:R-:W-:-:S08]  /*0ff0*/  DADD R6, R6, R16 ;  /* 0x0000000006067229 */ /* 0x000fd00000000010 */
[----:B------:R-:W-:-:S08]  /*1000*/  DADD R6, R6, R18 ;  /* 0x0000000006067229 */ /* 0x000fd00000000012 */
[----:B------:R-:W-:Y:S01]  /*1010*/  DADD R8, R6, R24 ;  /* 0x0000000006087229 */ /* 0x000fe20000000018 */
[----:B------:R-:W-:Y:S10]  /*1020*/  @P0 BRA `(.L_x_22) ;  /* 0xfffffff000c40947 */ /* 0x000ff4000383ffff */
[----:B------:R-:W0:Y:S01]  /*1030*/  MUFU.RCP64H R7, 10000 ;  /* 0x40c3880000077908 */ /* 0x000e220000001800 */
[----:B------:R-:W-:Y:S01]  /*1040*/  IMAD.MOV.U32 R12, RZ, RZ, 0x0 ;  /* 0x00000000ff0c7424 */ /* 0x000fe200078e00ff */
[----:B------:R-:W-:Y:S01]  /*1050*/  FSETP.GEU.AND P1, PT, |R9|, 6.5827683646048100446e-37, PT ;  /* 0x036000000900780b */ /* 0x000fe20003f2e200 */
[----:B------:R-:W-:Y:S01]  /*1060*/  IMAD.MOV.U32 R13, RZ, RZ, 0x40c38800 ;  /* 0x40c38800ff0d7424 */ /* 0x000fe200078e00ff */
[----:B------:R-:W-:Y:S01]  /*1070*/  BSSY.RECONVERGENT B0, `(.L_x_23) ;  /* 0x0000011000007945 */ /* 0x000fe20003800200 */
[----:B------:R-:W-:-:S06]  /*1080*/  IMAD.MOV.U32 R6, RZ, RZ, 0x1 ;  /* 0x00000001ff067424 */ /* 0x000fcc00078e00ff */
[----:B0-----:R-:W-:-:S08]  /*1090*/  DFMA R10, R6, -R12, 1 ;  /* 0x3ff00000060a742b */ /* 0x001fd0000000080c */
[----:B------:R-:W-:-:S08]  /*10a0*/  DFMA R10, R10, R10, R10 ;  /* 0x0000000a0a0a722b */ /* 0x000fd0000000000a */
[----:B------:R-:W-:-:S08]  /*10b0*/  DFMA R10, R6, R10, R6 ;  /* 0x0000000a060a722b */ /* 0x000fd00000000006 */
[----:B------:R-:W-:-:S08]  /*10c0*/  DFMA R6, R10, -R12, 1 ;  /* 0x3ff000000a06742b */ /* 0x000fd0000000080c */
[----:B------:R-:W-:-:S08]  /*10d0*/  DFMA R6, R10, R6, R10 ;  /* 0x000000060a06722b */ /* 0x000fd0000000000a */
[----:B------:R-:W-:-:S08]  /*10e0*/  DMUL R10, R8, R6 ;  /* 0x00000006080a7228 */ /* 0x000fd00000000000 */
[----:B------:R-:W-:-:S08]  /*10f0*/  DFMA R12, R10, -10000, R8 ;  /* 0xc0c388000a0c782b */ /* 0x000fd00000000008 */
[----:B------:R-:W-:-:S10]  /*1100*/  DFMA R6, R6, R12, R10 ;  /* 0x0000000c0606722b */ /* 0x000fd4000000000a */
[----:B------:R-:W-:-:S05]  /*1110*/  FFMA R2, RZ, 6.1103515625, R7 ;  /* 0x40c38800ff027823 */ /* 0x000fca0000000007 */
[----:B------:R-:W-:-:S13]  /*1120*/  FSETP.GT.AND P0, PT, |R2|, 1.469367938527859385e-39, PT ;  /* 0x001000000200780b */ /* 0x000fda0003f04200 */
[----:B------:R-:W-:Y:S05]  /*1130*/  @P0 BRA P1, `(.L_x_24) ;  /* 0x0000000000100947 */ /* 0x000fea0000800000 */
[----:B------:R-:W-:-:S07]  /*1140*/  MOV R2, 0x1160 ;  /* 0x0000116000027802 */ /* 0x000fce0000000f00 */
[----:B------:R-:W-:Y:S05]  /*1150*/  CALL.REL.NOINC `($__internal_2_$__cuda_sm20_div_rn_f64_full) ;  /* 0x0000000000f87944 */ /* 0x000fea0003c00000 */
[----:B------:R-:W-:Y:S01]  /*1160*/  MOV R6, R12 ;  /* 0x0000000c00067202 */ /* 0x000fe20000000f00 */
[----:B------:R-:W-:-:S07]  /*1170*/  IMAD.MOV.U32 R7, RZ, RZ, R13 ;  /* 0x000000ffff077224 */ /* 0x000fce00078e000d */
.L_x_24:
[----:B------:R-:W-:Y:S05]  /*1180*/  BSYNC.RECONVERGENT B0 ;  /* 0x0000000000007941 */ /* 0x000fea0003800200 */
.L_x_23:
[----:B------:R-:W-:-:S07]  /*1190*/  IMAD.MOV.U32 R15, RZ, RZ, RZ ;  /* 0x000000ffff0f7224 */ /* 0x000fce00078e00ff */
.L_x_25:
[----:B0-----:R-:W0:Y:S01]  /*11a0*/  LDC.64 R10, c[0x0][0x380] ;  /* 0x0000e000ff0a7b82 */ /* 0x001e220000000a00 */
[----:B------:R-:W-:-:S04]  /*11b0*/  IMAD R9, R15, 0x2710, R0 ;  /* 0x000027100f097824 */ /* 0x000fc800078e0200 */
[----:B0-----:R-:W-:-:S05]  /*11c0*/  IMAD.WIDE R10, R9, 0x8, R10 ;  /* 0x00000008090a7825 */ /* 0x001fca00078e020a */
        /* <DEDUP_REMOVED lines=8> */
[----:B--2---:R-:W-:-:S02]  /*1250*/  DADD R26, R26, -R6 ;  /* 0x000000001a1a7229 */ /* 0x004fc40000000806 */
[--C-:B---3--:R-:W-:Y:S02]  /*1260*/  DADD R22, R22, -R6.reuse ;  /* 0x0000000016167229 */ /* 0x108fe40000000806 */
[--C-:B----4-:R-:W-:Y:S02]  /*1270*/  DADD R12, R12, -R6.reuse ;  /* 0x000000000c0c7229 */ /* 0x110fe40000000806 */
[--C-:B-----5:R-:W-:Y:S02]  /*1280*/  DADD R24, R24, -R6.reuse ;  /* 0x0000000018187229 */ /* 0x120fe40000000806 */
[--C-:B------:R-:W-:Y:S02]  /*1290*/  DADD R18, R18, -R6.reuse ;  /* 0x0000000012127229 */ /* 0x100fe40000000806 */
[--C-:B------:R-:W-:Y:S02]  /*12a0*/  DADD R20, R20, -R6.reuse ;  /* 0x0000000014147229 */ /* 0x100fe40000000806 */
[--C-:B------:R-:W-:Y:S01]  /*12b0*/  DADD R8, R8, -R6.reuse ;  /* 0x0000000008087229 */ /* 0x100fe20000000806 */
[----:B------:R-:W-:Y:S01]  /*12c0*/  STG.E.64 desc[UR8][R10.64], R26 ;  /* 0x0000001a0a007986 */ /* 0x000fe2000c101b08 */
[----:B------:R-:W-:-:S03]  /*12d0*/  DADD R28, R16, -R6 ;  /* 0x00000000101c7229 */ /* 0x000fc60000000806 */
[----:B------:R-:W-:Y:S04]  /*12e0*/  STG.E.64 desc[UR8][R10.64+0x13880], R22 ;  /* 0x013880160a007986 */ /* 0x000fe8000c101b08 */
[----:B------:R-:W2:Y:S04]  /*12f0*/  LDG.E.64 R16, desc[UR8][R10.64+0x9c400] ;  /* 0x09c400080a107981 */ /* 0x000ea8000c1e1b00 */
[----:B------:R-:W-:Y:S04]  /*1300*/  STG.E.64 desc[UR8][R10.64+0x27100], R12 ;  /* 0x0271000c0a007986 */ /* 0x000fe8000c101b08 */
[----:B------:R0:W-:Y:S04]  /*1310*/  STG.E.64 desc[UR8][R10.64+0x3a980], R24 ;  /* 0x03a980180a007986 */ /* 0x0001e8000c101b08 */
[----:B------:R-:W-:Y:S04]  /*1320*/  STG.E.64 desc[UR8][R10.64+0x61a80], R18 ;  /* 0x061a80120a007986 */ /* 0x000fe8000c101b08 */
[----:B------:R1:W-:Y:S04]  /*1330*/  STG.E.64 desc[UR8][R10.64+0x75300], R20 ;  /* 0x075300140a007986 */ /* 0x0003e8000c101b08 */
[----:B------:R3:W-:Y:S04]  /*1340*/  STG.E.64 desc[UR8][R10.64+0x88b80], R8 ;  /* 0x088b80080a007986 */ /* 0x0007e8000c101b08 */
[----:B0-----:R-:W4:Y:S04]  /*1350*/  LDG.E.64 R24, desc[UR8][R10.64+0xafc80] ;  /* 0x0afc80080a187981 */ /* 0x001f28000c1e1b00 */
[----:B------:R-:W5:Y:S04]  /*1360*/  LDG.E.64 R26, desc[UR8][R10.64+0xc3500] ;  /* 0x0c3500080a1a7981 */ /* 0x000f68000c1e1b00 */
[----:B------:R-:W5:Y:S04]  /*1370*/  LDG.E.64 R22, desc[UR8][R10.64+0xd6d80] ;  /* 0x0d6d80080a167981 */ /* 0x000f68000c1e1b00 */
[----:B-1----:R-:W5:Y:S04]  /*1380*/  LDG.E.64 R20, desc[UR8][R10.64+0xea600] ;  /* 0x0ea600080a147981 */ /* 0x002f68000c1e1b00 */
[----:B------:R-:W5:Y:S04]  /*1390*/  LDG.E.64 R18, desc[UR8][R10.64+0xfde80] ;  /* 0x0fde80080a127981 */ /* 0x000f68000c1e1b00 */
[----:B------:R-:W5:Y:S04]  /*13a0*/  LDG.E.64 R12, desc[UR8][R10.64+0x111700] ;  /* 0x111700080a0c7981 */ /* 0x000f68000c1e1b00 */
[----:B---3--:R-:W3:Y:S04]  /*13b0*/  LDG.E.64 R8, desc[UR8][R10.64+0x124f80] ;  /* 0x124f80080a087981 */ /* 0x008ee8000c1e1b00 */
[----:B------:R2:W-:Y:S01]  /*13c0*/  STG.E.64 desc[UR8][R10.64+0x4e200], R28 ;  /* 0x04e2001c0a007986 */ /* 0x0005e2000c101b08 */
[----:B------:R-:W-:-:S05]  /*13d0*/  VIADD R15, R15, 0x10 ;  /* 0x000000100f0f7836 */ /* 0x000fca0000000000 */
[----:B------:R-:W-:Y:S01]  /*13e0*/  ISETP.NE.AND P0, PT, R15, 0x2710, PT ;  /* 0x000027100f00780c */ /* 0x000fe20003f05270 */
[----:B--2---:R-:W-:-:S07]  /*13f0*/  DADD R28, R16, -R6 ;  /* 0x00000000101c7229 */ /* 0x004fce0000000806 */
[----:B------:R0:W-:Y:S01]  /*1400*/  STG.E.64 desc[UR8][R10.64+0x9c400], R28 ;  /* 0x09c4001c0a007986 */ /* 0x0001e2000c101b08 */
[--C-:B----4-:R-:W-:Y:S02]  /*1410*/  DADD R16, R24, -R6.reuse ;  /* 0x0000000018107229 */ /* 0x110fe40000000806 */
[--C-:B-----5:R-:W-:Y:S02]  /*1420*/  DADD R26, R26, -R6.reuse ;  /* 0x000000001a1a7229 */ /* 0x120fe40000000806 */
[--C-:B------:R-:W-:Y:S02]  /*1430*/  DADD R22, R22, -R6.reuse ;  /* 0x0000000016167229 */ /* 0x100fe40000000806 */
[--C-:B------:R-:W-:Y:S02]  /*1440*/  DADD R20, R20, -R6.reuse ;  /* 0x0000000014147229 */ /* 0x100fe40000000806 */
[--C-:B------:R-:W-:Y:S02]  /*1450*/  DADD R18, R18, -R6.reuse ;  /* 0x0000000012127229 */ /* 0x100fe40000000806 */
[----:B------:R-:W-:-:S02]  /*1460*/  DADD R12, R12, -R6 ;  /* 0x000000000c0c7229 */ /* 0x000fc40000000806 */
[----:B---3--:R-:W-:Y:S01]  /*1470*/  DADD R8, R8, -R6 ;  /* 0x0000000008087229 */ /* 0x008fe20000000806 */
[----:B------:R0:W-:Y:S04]  /*1480*/  STG.E.64 desc[UR8][R10.64+0xafc80], R16 ;  /* 0x0afc80100a007986 */ /* 0x0001e8000c101b08 */
[----:B------:R0:W-:Y:S04]  /*1490*/  STG.E.64 desc[UR8][R10.64+0xc3500], R26 ;  /* 0x0c35001a0a007986 */ /* 0x0001e8000c101b08 */
[----:B------:R0:W-:Y:S04]  /*14a0*/  STG.E.64 desc[UR8][R10.64+0xd6d80], R22 ;  /* 0x0d6d80160a007986 */ /* 0x0001e8000c101b08 */
[----:B------:R0:W-:Y:S04]  /*14b0*/  STG.E.64 desc[UR8][R10.64+0xea600], R20 ;  /* 0x0ea600140a007986 */ /* 0x0001e8000c101b08 */
[----:B------:R0:W-:Y:S04]  /*14c0*/  STG.E.64 desc[UR8][R10.64+0xfde80], R18 ;  /* 0x0fde80120a007986 */ /* 0x0001e8000c101b08 */
[----:B------:R0:W-:Y:S04]  /*14d0*/  STG.E.64 desc[UR8][R10.64+0x111700], R12 ;  /* 0x1117000c0a007986 */ /* 0x0001e8000c101b08 */
[----:B------:R0:W-:Y:S01]  /*14e0*/  STG.E.64 desc[UR8][R10.64+0x124f80], R8 ;  /* 0x124f80080a007986 */ /* 0x0001e2000c101b08 */
[----:B------:R-:W-:Y:S05]  /*14f0*/  @P0 BRA `(.L_x_25) ;  /* 0xfffffffc00280947 */ /* 0x000fea000383ffff */
[----:B------:R-:W-:-:S04]  /*1500*/  IADD3 R0, PT, PT, R3, R0, RZ ;  /* 0x0000000003007210 */ /* 0x000fc80007ffe0ff */
[----:B------:R-:W-:-:S13]  /*1510*/  ISETP.GE.AND P0, PT, R0, 0x2710, PT ;  /* 0x000027100000780c */ /* 0x000fda0003f06270 */
[----:B------:R-:W-:Y:S05]  /*1520*/  @!P0 BRA `(.L_x_26) ;  /* 0xffffffe800f88947 */ /* 0x000fea000383ffff */
[----:B------:R-:W-:Y:S05]  /*1530*/  EXIT ;  /* 0x000000000000794d */ /* 0x000fea0003800000 */
        .weak           $__internal_2_$__cuda_sm20_div_rn_f64_full
        .type           $__internal_2_$__cuda_sm20_div_rn_f64_full,@function
        .size           $__internal_2_$__cuda_sm20_div_rn_f64_full,(.L_x_58 - $__internal_2_$__cuda_sm20_div_rn_f64_full)
$__internal_2_$__cuda_sm20_div_rn_f64_full:
[----:B------:R-:W-:Y:S01]  /*1540*/  IMAD.MOV.U32 R7, RZ, RZ, 0x3ff38800 ;  /* 0x3ff38800ff077424 */ /* 0x000fe200078e00ff */
[----:B------:R-:W-:Y:S01]  /*1550*/  FSETP.GEU.AND P1, PT, |R9|, 1.469367938527859385e-39, PT ;  /* 0x001000000900780b */ /* 0x000fe20003f2e200 */
[----:B------:R-:W-:Y:S01]  /*1560*/  IMAD.MOV.U32 R6, RZ, RZ, 0x0 ;  /* 0x00000000ff067424 */ /* 0x000fe200078e00ff */
[----:B------:R-:W-:Y:S01]  /*1570*/  MOV R21, 0x40c00000 ;  /* 0x40c0000000157802 */ /* 0x000fe20000000f00 */
[----:B------:R-:W0:Y:S01]  /*1580*/  MUFU.RCP64H R11, R7 ;  /* 0x00000007000b7308 */ /* 0x000e220000001800 */
[----:B------:R-:W-:Y:S01]  /*1590*/  IMAD.MOV.U32 R10, RZ, RZ, 0x1 ;  /* 0x00000001ff0a7424 */ /* 0x000fe200078e00ff */
[----:B------:R-:W-:Y:S02]  /*15a0*/  BSSY.RECONVERGENT B1, `(.L_x_27) ;  /* 0x0000045000017945 */ /* 0x000fe40003800200 */
[----:B------:R-:W-:-:S03]  /*15b0*/  VIADD R23, R21, 0xffffffff ;  /* 0xffffffff15177836 */ /* 0x000fc60000000000 */
[----:B0-----:R-:W-:-:S08]  /*15c0*/  DFMA R12, R10, -R6, 1 ;  /* 0x3ff000000a0c742b */ /* 0x001fd00000000806 */
[----:B------:R-:W-:Y:S01]  /*15d0*/  DFMA R14, R12, R12, R12 ;  /* 0x0000000c0c0e722b */ /* 0x000fe2000000000c */
[----:B------:R-:W-:Y:S02]  /*15e0*/  LOP3.LUT R12, R9, 0x7ff00000, RZ, 0xc0, !PT ;  /* 0x7ff00000090c7812 */ /* 0x000fe400078ec0ff */
[----:B------:R-:W-:Y:S02]  /*15f0*/  MOV R13, 0x1ca00000 ;  /* 0x1ca00000000d7802 */ /* 0x000fe40000000f00 */
[----:B------:R-:W-:Y:S01]  /*1600*/  ISETP.GE.U32.AND P0, PT, R12, 0x40c00000, PT ;  /* 0x40c000000c00780c */ /* 0x000fe20003f06070 */
[----:B------:R-:W-:Y:S02]  /*1610*/  IMAD.MOV.U32 R20, RZ, RZ, R12 ;  /* 0x000000ffff147224 */ /* 0x000fe400078e000c */
[----:B------:R-:W-:Y:S01]  /*1620*/  DFMA R16, R10, R14, R10 ;  /* 0x0000000e0a10722b */ /* 0x000fe2000000000a */
[----:B------:R-:W-:Y:S01]  /*1630*/  SEL R13, R13, 0x63400000, !P0 ;  /* 0x634000000d0d7807 */ /* 0x000fe20004000000 */
[----:B------:R-:W-:-:S03]  /*1640*/  IMAD.MOV.U32 R10, RZ, RZ, R8 ;  /* 0x000000ffff0a7224 */ /* 0x000fc600078e0008 */
[C-C-:B------:R-:W-:Y:S02]  /*1650*/  @!P1 LOP3.LUT R14, R13.reuse, 0x80000000, R9.reuse, 0xf8, !PT ;  /* 0x800000000d0e9812 */ /* 0x140fe400078ef809 */
[----:B------:R-:W-:Y:S01]  /*1660*/  LOP3.LUT R11, R13, 0x800fffff, R9, 0xf8, !PT ;  /* 0x800fffff0d0b7812 */ /* 0x000fe200078ef809 */
[----:B------:R-:W-:Y:S01]  /*1670*/  DFMA R18, R16, -R6, 1 ;  /* 0x3ff000001012742b */ /* 0x000fe20000000806 */
[----:B------:R-:W-:Y:S01]  /*1680*/  @!P1 LOP3.LUT R15, R14, 0x100000, RZ, 0xfc, !PT ;  /* 0x001000000e0f9812 */ /* 0x000fe200078efcff */
[----:B------:R-:W-:-:S06]  /*1690*/  @!P1 IMAD.MOV.U32 R14, RZ, RZ, RZ ;  /* 0x000000ffff0e9224 */ /* 0x000fcc00078e00ff */
[----:B------:R-:W-:Y:S02]  /*16a0*/  @!P1 DFMA R10, R10, 2, -R14 ;  /* 0x400000000a0a982b */ /* 0x000fe4000000080e */
[----:B------:R-:W-:-:S08]  /*16b0*/  DFMA R14, R16, R18, R16 ;  /* 0x00000012100e722b */ /* 0x000fd00000000010 */
[----:B------:R-:W-:Y:S01]  /*16c0*/  @!P1 LOP3.LUT R20, R11, 0x7ff00000, RZ, 0xc0, !PT ;  /* 0x7ff000000b149812 */ /* 0x000fe200078ec0ff */
[----:B------:R-:W-:-:S04]  /*16d0*/  DMUL R16, R14, R10 ;  /* 0x0000000a0e107228 */ /* 0x000fc80000000000 */
[----:B------:R-:W-:-:S04]  /*16e0*/  VIADD R22, R20, 0xffffffff ;  /* 0xffffffff14167836 */ /* 0x000fc80000000000 */
[----:B------:R-:W-:Y:S01]  /*16f0*/  DFMA R18, R16, -R6, R10 ;  /* 0x800000061012722b */ /* 0x000fe2000000000a */
[----:B------:R-:W-:-:S04]  /*1700*/  ISETP.GT.U32.AND P0, PT, R22, 0x7feffffe, PT ;  /* 0x7feffffe1600780c */ /* 0x000fc80003f04070 */
[----:B------:R-:W-:-:S03]  /*1710*/  ISETP.GT.U32.OR P0, PT, R23, 0x7feffffe, P0 ;  /* 0x7feffffe1700780c */ /* 0x000fc60000704470 */
[----:B------:R-:W-:-:S10]  /*1720*/  DFMA R14, R14, R18, R16 ;  /* 0x000000120e0e722b */ /* 0x000fd40000000010 */
[----:B------:R-:W-:Y:S05]  /*1730*/  @P0 BRA `(.L_x_28) ;  /* 0x0000000000680947 */ /* 0x000fea0003800000 */
[----:B------:R-:W-:Y:S02]  /*1740*/  IMAD.MOV.U32 R9, RZ, RZ, 0x40c00000 ;  /* 0x40c00000ff097424 */ /* 0x000fe400078e00ff */
[----:B------:R-:W-:-:S03]  /*1750*/  IMAD.MOV.U32 R8, RZ, RZ, RZ ;  /* 0x000000ffff087224 */ /* 0x000fc600078e00ff */
[----:B------:R-:W-:-:S04]  /*1760*/  VIADDMNMX R12, R12, -R9, 0xb9600000, !PT ;  /* 0xb96000000c0c7446 */ /* 0x000fc80007800909 */
[----:B------:R-:W-:-:S04]  /*1770*/  VIMNMX R12, PT, PT, R12, 0x46a00000, PT ;  /* 0x46a000000c0c7848 */ /* 0x000fc80003fe0100 */
[----:B------:R-:W-:-:S05]  /*1780*/  IADD3 R16, PT, PT, -R13, R12, RZ ;  /* 0x0000000c0d107210 */ /* 0x000fca0007ffe1ff */
[----:B------:R-:W-:-:S06]  /*1790*/  VIADD R9, R16, 0x7fe00000 ;  /* 0x7fe0000010097836 */ /* 0x000fcc0000000000 */
[----:B------:R-:W-:-:S10]  /*17a0*/  DMUL R12, R14, R8 ;  /* 0x000000080e0c7228 */ /* 0x000fd40000000000 */
[----:B------:R-:W-:-:S13]  /*17b0*/  FSETP.GTU.AND P0, PT, |R13|, 1.469367938527859385e-39, PT ;  /* 0x001000000d00780b */ /* 0x000fda0003f0c200 */
[----:B------:R-:W-:Y:S05]  /*17c0*/  @P0 BRA `(.L_x_29) ;  /* 0x0000000000880947 */ /* 0x000fea0003800000 */
[----:B------:R-:W-:Y:S01]  /*17d0*/  DFMA R6, R14, -R6, R10 ;  /* 0x800000060e06722b */ /* 0x000fe2000000000a */
[----:B------:R-:W-:-:S09]  /*17e0*/  MOV R8, RZ ;  /* 0x000000ff00087202 */ /* 0x000fd20000000f00 */
[C---:B------:R-:W-:Y:S02]  /*17f0*/  FSETP.NEU.AND P0, PT, R7.reuse, RZ, PT ;  /* 0x000000ff0700720b */ /* 0x040fe40003f0d000 */
[----:B------:R-:W-:-:S04]  /*1800*/  LOP3.LUT R6, R7, 0x40c38800, RZ, 0x3c, !PT ;  /* 0x40c3880007067812 */ /* 0x000fc800078e3cff */
[----:B------:R-:W-:-:S04]  /*1810*/  LOP3.LUT R11, R6, 0x80000000, RZ, 0xc0, !PT ;  /* 0x80000000060b7812 */ /* 0x000fc800078ec0ff */
[----:B------:R-:W-:-:S03]  /*1820*/  LOP3.LUT R9, R11, R9, RZ, 0xfc, !PT ;  /* 0x000000090b097212 */ /* 0x000fc600078efcff */
[----:B------:R-:W-:Y:S05]  /*1830*/  @!P0 BRA `(.L_x_29) ;  /* 0x00000000006c8947 */ /* 0x000fea0003800000 */
[----:B------:R-:W-:Y:S01]  /*1840*/  IMAD.MOV R7, RZ, RZ, -R16 ;  /* 0x000000ffff077224 */ /* 0x000fe200078e0a10 */
[----:B------:R-:W-:Y:S01]  /*1850*/  DMUL.RP R8, R14, R8 ;  /* 0x000000080e087228 */ /* 0x000fe20000008000 */
[----:B------:R-:W-:-:S06]  /*1860*/  IMAD.MOV.U32 R6, RZ, RZ, RZ ;  /* 0x000000ffff067224 */ /* 0x000fcc00078e00ff */
[----:B------:R-:W-:-:S03]  /*1870*/  DFMA R6, R12, -R6, R14 ;  /* 0x800000060c06722b */ /* 0x000fc6000000000e */
[----:B------:R-:W-:-:S03]  /*1880*/  LOP3.LUT R11, R9, R11, RZ, 0x3c, !PT ;  /* 0x0000000b090b7212 */ /* 0x000fc600078e3cff */
[----:B------:R-:W-:-:S04]  /*1890*/  IADD3 R6, PT, PT, -R16, -0x43300000, RZ ;  /* 0xbcd0000010067810 */ /* 0x000fc80007ffe1ff */
[----:B------:R-:W-:-:S04]  /*18a0*/  FSETP.NEU.AND P0, PT, |R7|, R6, PT ;  /* 0x000000060700720b */ /* 0x000fc80003f0d200 */
[----:B------:R-:W-:Y:S02]  /*18b0*/  FSEL R12, R8, R12, !P0 ;  /* 0x0000000c080c7208 */ /* 0x000fe40004000000 */
[----:B------:R-:W-:Y:S01]  /*18c0*/  FSEL R13, R11, R13, !P0 ;  /* 0x0000000d0b0d7208 */ /* 0x000fe20004000000 */
[----:B------:R-:W-:Y:S06]  /*18d0*/  BRA `(.L_x_29) ;  /* 0x0000000000447947 */ /* 0x000fec0003800000 */
.L_x_28:
[----:B------:R-:W-:-:S14]  /*18e0*/  DSETP.NAN.AND P0, PT, R8, R8, PT ;  /* 0x000000080800722a */ /* 0x000fdc0003f08000 */
[----:B------:R-:W-:Y:S05]  /*18f0*/  @P0 BRA `(.L_x_30) ;  /* 0x0000000000340947 */ /* 0x000fea0003800000 */
[----:B------:R-:W-:Y:S01]  /*1900*/  ISETP.NE.AND P0, PT, R20, R21, PT ;  /* 0x000000151400720c */ /* 0x000fe20003f05270 */
[----:B------:R-:W-:Y:S01]  /*1910*/  IMAD.MOV.U32 R13, RZ, RZ, -0x80000 ;  /* 0xfff80000ff0d7424 */ /* 0x000fe200078e00ff */
[----:B------:R-:W-:-:S11]  /*1920*/  MOV R12, 0x0 ;  /* 0x00000000000c7802 */ /* 0x000fd60000000f00 */
[----:B------:R-:W-:Y:S05]  /*1930*/  @!P0 BRA `(.L_x_29) ;  /* 0x00000000002c8947 */ /* 0x000fea0003800000 */
[----:B------:R-:W-:Y:S02]  /*1940*/  ISETP.NE.AND P0, PT, R20, 0x7ff00000, PT ;  /* 0x7ff000001400780c */ /* 0x000fe40003f05270 */
[----:B------:R-:W-:Y:S02]  /*1950*/  LOP3.LUT R8, R9, 0x40c38800, RZ, 0x3c, !PT ;  /* 0x40c3880009087812 */ /* 0x000fe400078e3cff */
[----:B------:R-:W-:Y:S02]  /*1960*/  ISETP.EQ.OR P0, PT, R21, RZ, !P0 ;  /* 0x000000ff1500720c */ /* 0x000fe40004702670 */
[----:B------:R-:W-:-:S11]  /*1970*/  LOP3.LUT R13, R8, 0x80000000, RZ, 0xc0, !PT ;  /* 0x80000000080d7812 */ /* 0x000fd600078ec0ff */
[----:B------:R-:W-:Y:S01]  /*1980*/  @P0 LOP3.LUT R6, R13, 0x7ff00000, RZ, 0xfc, !PT ;  /* 0x7ff000000d060812 */ /* 0x000fe200078efcff */
[----:B------:R-:W-:Y:S01]  /*1990*/  @!P0 IMAD.MOV.U32 R12, RZ, RZ, RZ ;  /* 0x000000ffff0c8224 */ /* 0x000fe200078e00ff */
[----:B------:R-:W-:-:S03]  /*19a0*/  @P0 MOV R12, RZ ;  /* 0x000000ff000c0202 */ /* 0x000fc60000000f00 */
[----:B------:R-:W-:Y:S01]  /*19b0*/  @P0 IMAD.MOV.U32 R13, RZ, RZ, R6 ;  /* 0x000000ffff0d0224 */ /* 0x000fe200078e0006 */
[----:B------:R-:W-:Y:S06]  /*19c0*/  BRA `(.L_x_29) ;  /* 0x0000000000087947 */ /* 0x000fec0003800000 */
.L_x_30:
[----:B------:R-:W-:Y:S01]  /*19d0*/  LOP3.LUT R13, R9, 0x80000, RZ, 0xfc, !PT ;  /* 0x00080000090d7812 */ /* 0x000fe200078efcff */
[----:B------:R-:W-:-:S07]  /*19e0*/  IMAD.MOV.U32 R12, RZ, RZ, R8 ;  /* 0x000000ffff0c7224 */ /* 0x000fce00078e0008 */
.L_x_29:
[----:B------:R-:W-:Y:S05]  /*19f0*/  BSYNC.RECONVERGENT B1 ;  /* 0x0000000000017941 */ /* 0x000fea0003800200 */
.L_x_27:
[----:B------:R-:W-:Y:S01]  /*1a00*/  MOV R6, R2 ;  /* 0x0000000200067202 */ /* 0x000fe20000000f00 */
[----:B------:R-:W-:-:S04]  /*1a10*/  IMAD.MOV.U32 R7, RZ, RZ, 0x0 ;  /* 0x00000000ff077424 */ /* 0x000fc800078e00ff */
[----:B------:R-:W-:Y:S05]  /*1a20*/  RET.REL.NODEC R6 `(_Z11FindAveragePd) ;  /* 0xffffffe406747950 */ /* 0x000fea0003c3ffff */
.L_x_31:
        /* <DEDUP_REMOVED lines=13> */
.L_x_58:


//--------------------- .text._Z27col_average_distance_matrixPdS_mm --------------------------
	.section	.text._Z27col_average_distance_matrixPdS_mm,"ax",@progbits
	.align	128
        .global         _Z27col_average_distance_matrixPdS_mm
        .type           _Z27col_average_distance_matrixPdS_mm,@function
        .size           _Z27col_average_distance_matrixPdS_mm,(.L_x_60 - _Z27col_average_distance_matrixPdS_mm)
        .other          _Z27col_average_distance_matrixPdS_mm,@"STO_CUDA_ENTRY STV_DEFAULT"
_Z27col_average_distance_matrixPdS_mm:
.text._Z27col_average_distance_matrixPdS_mm:
        /* <DEDUP_REMOVED lines=10> */
[----:B0-----:R-:W-:-:S04]  /*00a0*/  IADD3 R4, P0, PT, R0, R3, RZ ;  /* 0x0000000300047210 */ /* 0x001fc80007f1e0ff */
[C---:B-1----:R-:W-:Y:S01]  /*00b0*/  ISETP.GT.U32.AND P1, PT, R4.reuse, UR6, PT ;  /* 0x0000000604007c0c */ /* 0x042fe2000bf24070 */
[----:B------:R-:W-:Y:S01]  /*00c0*/  IMAD.X R7, RZ, RZ, RZ, P0 ;  /* 0x000000ffff077224 */ /* 0x000fe200000e06ff */
[----:B------:R-:W-:-:S04]  /*00d0*/  ISETP.GE.U32.AND P0, PT, R4, UR6, PT ;  /* 0x0000000604007c0c */ /* 0x000fc8000bf06070 */
[C---:B------:R-:W-:Y:S02]  /*00e0*/  ISETP.GT.U32.AND.EX P1, PT, R7.reuse, UR7, PT, P1 ;  /* 0x0000000707007c0c */ /* 0x040fe4000bf24110 */
[C---:B------:R-:W-:Y:S02]  /*00f0*/  ISETP.GE.U32.AND.EX P0, PT, R7.reuse, UR7, PT, P0 ;  /* 0x0000000707007c0c */ /* 0x040fe4000bf06100 */
[----:B------:R-:W-:Y:S01]  /*0100*/  SEL R5, R4, UR6, P1 ;  /* 0x0000000604057c07 */ /* 0x000fe20008800000 */
[----:B------:R-:W-:Y:S01]  /*0110*/  UMOV UR6, UR4 ;  /* 0x0000000400067c82 */ /* 0x000fe20008000000 */
[----:B------:R-:W-:Y:S01]  /*0120*/  SEL R2, RZ, 0x1, P0 ;  /* 0x00000001ff027807 */ /* 0x000fe20000000000 */
[----:B------:R-:W-:Y:S01]  /*0130*/  UMOV UR4, URZ ;  /* 0x000000ff00047c82 */ /* 0x000fe20008000000 */
        /* <DEDUP_REMOVED lines=8> */
[----:B0-----:R-:W-:Y:S02]  /*01c0*/  VIADD R6, R5, 0xffffffe ;  /* 0x0ffffffe05067836 */ /* 0x001fe40000000000 */
[----:B------:R-:W-:-:S04]  /*01d0*/  HFMA2 R5, -RZ, RZ, 0, 0 ;  /* 0x00000000ff057431 */ /* 0x000fc800000001ff */
[----:B------:R0:W1:Y:S02]  /*01e0*/  F2I.FTZ.U32.TRUNC.NTZ R7, R6 ;  /* 0x0000000600077305 */ /* 0x000064000021f000 */
[----:B0-----:R-:W-:Y:S02]  /*01f0*/  IMAD.MOV.U32 R6, RZ, RZ, RZ ;  /* 0x000000ffff067224 */ /* 0x001fe400078e00ff */
[----:B-1----:R-:W-:-:S04]  /*0200*/  IMAD.MOV R8, RZ, RZ, -R7 ;  /* 0x000000ffff087224 */ /* 0x002fc800078e0a07 */
[----:B------:R-:W-:-:S04]  /*0210*/  IMAD R9, R8, R3, RZ ;  /* 0x0000000308097224 */ /* 0x000fc800078e02ff */
[----:B------:R-:W-:-:S06]  /*0220*/  IMAD.HI.U32 R7, R7, R9, R6 ;  /* 0x0000000907077227 */ /* 0x000fcc00078e0006 */
[----:B------:R-:W-:-:S04]  /*0230*/  IMAD.HI.U32 R7, R7, R4, RZ ;  /* 0x0000000407077227 */ /* 0x000fc800078e00ff */
[----:B------:R-:W-:-:S04]  /*0240*/  IMAD.MOV R8, RZ, RZ, -R7 ;  /* 0x000000ffff087224 */ /* 0x000fc800078e0a07 */
[----:B------:R-:W-:-:S05]  /*0250*/  IMAD R4, R3, R8, R4 ;  /* 0x0000000803047224 */ /* 0x000fca00078e0204 */
        /* <DEDUP_REMOVED lines=8> */
.L_x_33:
[----:B------:R-:W-:-:S07]  /*02e0*/  MOV R6, 0x300 ;  /* 0x0000030000067802 */ /* 0x000fce0000000f00 */
[----:B------:R-:W-:Y:S05]  /*02f0*/  CALL.REL.NOINC `($__internal_4_$__cuda_sm20_div_u64) ;  /* 0x0000001400187944 */ /* 0x000fea0003c00000 */
.L_x_34:
[----:B------:R-:W-:Y:S05]  /*0300*/  BSYNC.RECONVERGENT B0 ;  /* 0x0000000000007941 */ /* 0x000fea0003800200 */
.L_x_32:
[----:B------:R-:W-:Y:S01]  /*0310*/  IADD3 R2, P0, PT, R4, R2, RZ ;  /* 0x0000000204027210 */ /* 0x000fe20007f1e0ff */
[--C-:B------:R-:W-:Y:S01]  /*0320*/  IMAD.IADD R4, R0, 0x1, R3.reuse ;  /* 0x0000000100047824 */ /* 0x100fe200078e0203 */
[----:B------:R-:W0:Y:S01]  /*0330*/  LDCU.64 UR8, c[0x0][0x358] ;  /* 0x00006b00ff0877ac */ /* 0x000e220008000a00 */
[----:B------:R-:W-:Y:S02]  /*0340*/  IMAD.MOV.U32 R13, RZ, RZ, RZ ;  /* 0x000000ffff0d7224 */ /* 0x000fe400078e00ff */
[----:B------:R-:W-:Y:S02]  /*0350*/  VIADD R7, R2, 0x1 ;  /* 0x0000000102077836 */ /* 0x000fe40000000000 */
[----:B------:R-:W-:Y:S02]  /*0360*/  IMAD.IADD R6, R4, 0x1, R3 ;  /* 0x0000000104067824 */ /* 0x000fe400078e0203 */
[----:B------:R-:W-:Y:S01]  /*0370*/  IMAD.X R5, RZ, RZ, R5, P0 ;  /* 0x000000ffff057224 */ /* 0x000fe200000e0605 */
[----:B------:R-:W-:Y:S01]  /*0380*/  LOP3.LUT R7, R7, 0x3, RZ, 0xc0, !PT ;  /* 0x0000000307077812 */ /* 0x000fe200078ec0ff */
[----:B------:R-:W-:-:S07]  /*0390*/  IMAD.IADD R12, R6, 0x1, R3 ;  /* 0x00000001060c7824 */ /* 0x000fce00078e0203 */
.L_x_49:
[----:B------:R-:W-:Y:S01]  /*03a0*/  ISETP.NE.AND P0, PT, R0, RZ, PT ;  /* 0x000000ff0000720c */ /* 0x000fe20003f05270 */
[----:B-1----:R-:W1:Y:S01]  /*03b0*/  LDC.64 R10, c[0x0][0x398] ;  /* 0x0000e600ff0a7b82 */ /* 0x002e620000000a00 */
[----:B--2---:R-:W2:Y:S01]  /*03c0*/  LDCU.64 UR10, c[0x0][0x388] ;  /* 0x00007100ff0a77ac */ /* 0x004ea20008000a00 */
[----:B------:R-:W-:Y:S01]  /*03d0*/  BSSY.RECONVERGENT B0, `(.L_x_35) ;  /* 0x0000056000007945 */ /* 0x000fe20003800200 */
[----:B------:R-:W-:-:S09]  /*03e0*/  CS2R R24, SRZ ;  /* 0x0000000000187805 */ /* 0x000fd2000001ff00 */
[----:B------:R-:W3:Y:S01]  /*03f0*/  @!P0 S2R R9, SR_CgaCtaId ;  /* 0x0000000000098919 */ /* 0x000ee20000008800 */
[----:B------:R-:W-:-:S04]  /*0400*/  @!P0 MOV R8, 0x400 ;  /* 0x0000040000088802 */ /* 0x000fc80000000f00 */
[----:B---3--:R-:W-:-:S05]  /*0410*/  @!P0 LEA R8, R9, R8, 0x18 ;  /* 0x0000000809088211 */ /* 0x008fca00078ec0ff */
[----:B------:R3:W-:Y:S01]  /*0420*/  @!P0 STS.64 [R8], RZ ;  /* 0x000000ff08008388 */ /* 0x0007e20000000a00 */
[----:B-1----:R-:W-:-:S04]  /*0430*/  ISETP.GE.U32.AND P0, PT, R0, R10, PT ;  /* 0x0000000a0000720c */ /* 0x002fc80003f06070 */
[----:B------:R-:W-:-:S13]  /*0440*/  ISETP.GE.U32.AND.EX P0, PT, RZ, R11, PT, P0 ;  /* 0x0000000bff00720c */ /* 0x000fda0003f06100 */
[----:B--23--:R-:W-:Y:S05]  /*0450*/  @P0 BRA `(.L_x_36) ;  /* 0x0000000400340947 */ /* 0x00cfea0003800000 */
[----:B------:R-:W-:Y:S01]  /*0460*/  ISETP.NE.U32.AND P2, PT, R7, RZ, PT ;  /* 0x000000ff0700720c */ /* 0x000fe20003f45070 */
[----:B------:R-:W-:Y:S01]  /*0470*/  BSSY.RECONVERGENT B1, `(.L_x_37) ;  /* 0x0000028000017945 */ /* 0x000fe20003800200 */
[----:B------:R-:W-:Y:S02]  /*0480*/  ISETP.GE.U32.AND P1, PT, R2, 0x3, PT ;  /* 0x000000030200780c */ /* 0x000fe40003f26070 */
[----:B------:R-:W-:Y:S02]  /*0490*/  CS2R R24, SRZ ;  /* 0x0000000000187805 */ /* 0x000fe4000001ff00 */
[----:B------:R-:W-:Y:S01]  /*04a0*/  ISETP.NE.AND.EX P2, PT, RZ, RZ, PT, P2 ;  /* 0x000000ffff00720c */ /* 0x000fe20003f45320 */
[----:B------:R-:W-:Y:S01]  /*04b0*/  IMAD.MOV.U32 R14, RZ, RZ, R0 ;  /* 0x000000ffff0e7224 */ /* 0x000fe200078e0000 */
[----:B------:R-:W-:Y:S01]  /*04c0*/  ISETP.GE.U32.AND.EX P1, PT, R5, RZ, PT, P1 ;  /* 0x000000ff0500720c */ /* 0x000fe20003f26110 */
[----:B------:R-:W-:-:S10]  /*04d0*/  IMAD.MOV.U32 R15, RZ, RZ, RZ ;  /* 0x000000ffff0f7224 */ /* 0x000fd400078e00ff */
[----:B------:R-:W-:Y:S05]  /*04e0*/  @!P2 BRA `(.L_x_38) ;  /* 0x000000000080a947 */ /* 0x000fea0003800000 */
[----:B------:R-:W1:Y:S01]  /*04f0*/  LDC.64 R8, c[0x0][0x388] ;  /* 0x0000e200ff087b82 */ /* 0x000e620000000a00 */
[C---:B------:R-:W-:Y:S02]  /*0500*/  IMAD R16, R10.reuse, UR4, RZ ;  /* 0x000000040a107c24 */ /* 0x040fe4000f8e02ff */
[----:B------:R-:W-:-:S04]  /*0510*/  IMAD.WIDE.U32 R14, R10, UR6, R14 ;  /* 0x000000060a0e7c25 */ /* 0x000fc8000f8e000e */
[----:B------:R-:W-:-:S04]  /*0520*/  IMAD R23, R11, UR6, R16 ;  /* 0x000000060b177c24 */ /* 0x000fc8000f8e0210 */
[----:B------:R-:W-:Y:S01]  /*0530*/  IMAD.IADD R15, R15, 0x1, R23 ;  /* 0x000000010f0f7824 */ /* 0x000fe200078e0217 */
[----:B-1----:R-:W-:-:S04]  /*0540*/  LEA R16, P2, R14, R8, 0x3 ;  /* 0x000000080e107211 */ /* 0x002fc800078418ff */
[----:B------:R-:W-:-:S05]  /*0550*/  LEA.HI.X R17, R14, R9, R15, 0x3, P2 ;  /* 0x000000090e117211 */ /* 0x000fca00010f1c0f */
[----:B0-----:R-:W2:Y:S01]  /*0560*/  LDG.E.64 R24, desc[UR8][R16.64] ;  /* 0x0000000810187981 */ /* 0x001ea2000c1e1b00 */
[----:B------:R-:W-:Y:S01]  /*0570*/  ISETP.NE.U32.AND P2, PT, R7, 0x1, PT ;  /* 0x000000010700780c */ /* 0x000fe20003f45070 */
[----:B------:R-:W-:Y:S01]  /*0580*/  IMAD.MOV.U32 R15, RZ, RZ, RZ ;  /* 0x000000ffff0f7224 */ /* 0x000fe200078e00ff */
[----:B------:R-:W-:Y:S02]  /*0590*/  MOV R14, R4 ;  /* 0x00000004000e7202 */ /* 0x000fe40000000f00 */
[----:B------:R-:W-:Y:S01]  /*05a0*/  ISETP.NE.AND.EX P2, PT, RZ, RZ, PT, P2 ;  /* 0x000000ffff00720c */ /* 0x000fe20003f45320 */
[----:B--2---:R-:W-:-:S12]  /*05b0*/  DADD R24, RZ, R24 ;  /* 0x00000000ff187229 */ /* 0x004fd80000000018 */
[----:B------:R-:W-:Y:S05]  /*05c0*/  @!P2 BRA `(.L_x_38) ;  /* 0x000000000048a947 */ /* 0x000fea0003800000 */
[----:B------:R-:W-:Y:S01]  /*05d0*/  ISETP.NE.U32.AND P2, PT, R7, 0x2, PT ;  /* 0x000000020700780c */ /* 0x000fe20003f45070 */
[----:B------:R-:W-:-:S03]  /*05e0*/  IMAD.WIDE.U32 R20, R10, UR6, R14 ;  /* 0x000000060a147c25 */ /* 0x000fc6000f8e000e */
[----:B------:R-:W-:Y:S01]  /*05f0*/  ISETP.NE.AND.EX P2, PT, RZ, RZ, PT, P2 ;  /* 0x000000ffff00720c */ /* 0x000fe20003f45320 */
[----:B------:R-:W-:Y:S01]  /*0600*/  IMAD.IADD R19, R23, 0x1, R21 ;  /* 0x0000000117137824 */ /* 0x000fe200078e0215 */
[C---:B------:R-:W-:Y:S01]  /*0610*/  LEA R18, P3, R20.reuse, R8, 0x3 ;  /* 0x0000000814127211 */ /* 0x040fe200078618ff */
[----:B------:R-:W-:Y:S02]  /*0620*/  IMAD.MOV.U32 R14, RZ, RZ, R6 ;  /* 0x000000ffff0e7224 */ /* 0x000fe400078e0006 */
[----:B------:R-:W-:Y:S01]  /*0630*/  IMAD.MOV.U32 R15, RZ, RZ, RZ ;  /* 0x000000ffff0f7224 */ /* 0x000fe200078e00ff */
[----:B------:R-:W-:-:S06]  /*0640*/  LEA.HI.X R19, R20, R9, R19, 0x3, P3 ;  /* 0x0000000914137211 */ /* 0x000fcc00018f1c13 */
[----:B------:R-:W2:Y:S01]  /*0650*/  LDG.E.64 R18, desc[UR8][R18.64] ;  /* 0x0000000812127981 */ /* 0x000ea2000c1e1b00 */
[----:B------:R-:W-:-:S04]  /*0660*/  @P2 IMAD.WIDE.U32 R16, R10, UR6, R14 ;  /* 0x000000060a102c25 */ /* 0x000fc8000f8e000e */
[----:B------:R-:W-:Y:S01]  /*0670*/  @P2 IMAD.IADD R23, R23, 0x1, R17 ;  /* 0x0000000117172824 */ /* 0x000fe200078e0211 */
[----:B------:R-:W-:-:S04]  /*0680*/  @P2 LEA R8, P3, R16, R8, 0x3 ;  /* 0x0000000810082211 */ /* 0x000fc800078618ff */
[----:B------:R-:W-:-:S06]  /*0690*/  @P2 LEA.HI.X R9, R16, R9, R23, 0x3, P3 ;  /* 0x0000000910092211 */ /* 0x000fcc00018f1c17 */
[----:B------:R-:W3:Y:S01]  /*06a0*/  @P2 LDG.E.64 R8, desc[UR8][R8.64] ;  /* 0x0000000808082981 */ /* 0x000ee2000c1e1b00 */
[----:B------:R-:W-:Y:S02]  /*06b0*/  @P2 IMAD.MOV.U32 R14, RZ, RZ, R12 ;  /* 0x000000ffff0e2224 */ /* 0x000fe400078e000c */
[----:B------:R-:W-:Y:S01]  /*06c0*/  @P2 IMAD.MOV.U32 R15, RZ, RZ, R13 ;  /* 0x000000ffff0f2224 */ /* 0x000fe200078e000d */
[----:B--2---:R-:W-:-:S08]  /*06d0*/  DADD R24, R24, R18 ;  /* 0x0000000018187229 */ /* 0x004fd00000000012 */
[----:B---3--:R-:W-:-:S11]  /*06e0*/  @P2 DADD R24, R24, R8 ;  /* 0x0000000018182229 */ /* 0x008fd60000000008 */
.L_x_38:
[----:B0-----:R-:W-:Y:S05]  /*06f0*/  BSYNC.RECONVERGENT B1 ;  /* 0x0000000000017941 */ /* 0x001fea0003800200 */
.L_x_37:
[----:B------:R-:W-:Y:S05]  /*0700*/  @!P1 BRA `(.L_x_36) ;  /* 0x0000000000889947 */ /* 0x000fea0003800000 */
[----:B------:R-:W-:Y:S01]  /*0710*/  IMAD.SHL.U32 R29, R3, 0x8, RZ ;  /* 0x00000008031d7824 */ /* 0x000fe200078e00ff */
[----:B------:R-:W-:-:S07]  /*0720*/  SHF.R.U32.HI R27, RZ, 0x1d, R3 ;  /* 0x0000001dff1b7819 */ /* 0x000fce0000011603 */
.L_x_39:
[----:B------:R-:W-:Y:S01]  /*0730*/  MOV R8, R14 ;  /* 0x0000000e00087202 */ /* 0x000fe20000000f00 */
[C---:B------:R-:W-:Y:S02]  /*0740*/  IMAD R18, R10.reuse, UR4, RZ ;  /* 0x000000040a127c24 */ /* 0x040fe4000f8e02ff */
[----:B------:R-:W-:Y:S02]  /*0750*/  IMAD.MOV.U32 R9, RZ, RZ, R15 ;  /* 0x000000ffff097224 */ /* 0x000fe400078e000f */
[----:B------:R-:W-:Y:S02]  /*0760*/  IMAD R17, R11, UR6, R18 ;  /* 0x000000060b117c24 */ /* 0x000fe4000f8e0212 */
[----:B------:R-:W-:-:S04]  /*0770*/  IMAD.WIDE.U32 R8, R10, UR6, R8 ;  /* 0x000000060a087c25 */ /* 0x000fc8000f8e0008 */
[----:B------:R-:W-:Y:S01]  /*0780*/  IMAD R16, R3, 0x2, R14 ;  /* 0x0000000203107824 */ /* 0x000fe200078e020e */
[----:B------:R-:W-:Y:S01]  /*0790*/  LEA R20, P1, R8, UR10, 0x3 ;  /* 0x0000000a08147c11 */ /* 0x000fe2000f8218ff */
[----:B------:R-:W-:Y:S02]  /*07a0*/  IMAD.IADD R9, R17, 0x1, R9 ;  /* 0x0000000111097824 */ /* 0x000fe400078e0209 */
[----:B------:R-:W-:Y:S02]  /*07b0*/  IMAD.IADD R14, R16, 0x1, R3 ;  /* 0x00000001100e7824 */ /* 0x000fe400078e0203 */
[----:B------:R-:W-:Y:S01]  /*07c0*/  IMAD.MOV.U32 R15, RZ, RZ, RZ ;  /* 0x000000ffff0f7224 */ /* 0x000fe200078e00ff */
[----:B------:R-:W-:Y:S02]  /*07d0*/  LEA.HI.X R21, R8, UR11, R9, 0x3, P1 ;  /* 0x0000000b08157c11 */ /* 0x000fe400088f1c09 */
[----:B------:R-:W-:Y:S01]  /*07e0*/  IADD3 R8, P1, PT, R29, R20, RZ ;  /* 0x000000141d087210 */ /* 0x000fe20007f3e0ff */
[----:B------:R-:W-:-:S02]  /*07f0*/  IMAD.WIDE.U32 R18, R10, UR6, R14 ;  /* 0x000000060a127c25 */ /* 0x000fc4000f8e000e */
[----:B------:R-:W2:Y:S02]  /*0800*/  LDG.E.64 R22, desc[UR8][R20.64] ;  /* 0x0000000814167981 */ /* 0x000ea4000c1e1b00 */
[----:B------:R-:W-:Y:S01]  /*0810*/  IMAD.IADD R15, R17, 0x1, R19 ;  /* 0x00000001110f7824 */ /* 0x000fe200078e0213 */
[----:B------:R-:W-:Y:S01]  /*0820*/  LEA R16, P2, R18, UR10, 0x3 ;  /* 0x0000000a12107c11 */ /* 0x000fe2000f8418ff */
[----:B------:R-:W-:-:S03]  /*0830*/  IMAD.X R9, R27, 0x1, R21, P1 ;  /* 0x000000011b097824 */ /* 0x000fc600008e0615 */
[----:B------:R-:W-:Y:S02]  /*0840*/  LEA.HI.X R17, R18, UR11, R15, 0x3, P2 ;  /* 0x0000000b12117c11 */ /* 0x000fe400090f1c0f */
[----:B------:R-:W-:Y:S01]  /*0850*/  IADD3 R18, P1, PT, R29, R8, RZ ;  /* 0x000000081d127210 */ /* 0x000fe20007f3e0ff */
[----:B------:R-:W3:Y:S04]  /*0860*/  LDG.E.64 R20, desc[UR8][R8.64] ;  /* 0x0000000808147981 */ /* 0x000ee8000c1e1b00 */
[----:B------:R-:W-:Y:S01]  /*0870*/  IMAD.X R19, R27, 0x1, R9, P1 ;  /* 0x000000011b137824 */ /* 0x000fe200008e0609 */
[----:B------:R-:W4:Y:S05]  /*0880*/  LDG.E.64 R16, desc[UR8][R16.64] ;  /* 0x0000000810107981 */ /* 0x000f2a000c1e1b00 */
[----:B------:R-:W5:Y:S01]  /*0890*/  LDG.E.64 R18, desc[UR8][R18.64] ;  /* 0x0000000812127981 */ /* 0x000f62000c1e1b00 */
[----:B------:R-:W-:-:S05]  /*08a0*/  IMAD.IADD R14, R14, 0x1, R3 ;  /* 0x000000010e0e7824 */ /* 0x000fca00078e0203 */
[----:B------:R-:W-:-:S04]  /*08b0*/  ISETP.GE.U32.AND P1, PT, R14, R10, PT ;  /* 0x0000000a0e00720c */ /* 0x000fc80003f26070 */
[----:B------:R-:W-:Y:S02]  /*08c0*/  ISETP.GE.U32.AND.EX P1, PT, RZ, R11, PT, P1 ;  /* 0x0000000bff00720c */ /* 0x000fe40003f26110 */
[----:B------:R-:W-:Y:S01]  /*08d0*/  MOV R15, RZ ;  /* 0x000000ff000f7202 */ /* 0x000fe20000000f00 */
[----:B--2---:R-:W-:-:S08]  /*08e0*/  DADD R22, R22, R24 ;  /* 0x0000000016167229 */ /* 0x004fd00000000018 */
[----:B---3--:R-:W-:-:S08]  /*08f0*/  DADD R22, R22, R20 ;  /* 0x0000000016167229 */ /* 0x008fd00000000014 */
[----:B-----5:R-:W-:-:S08]  /*0900*/  DADD R22, R22, R18 ;  /* 0x0000000016167229 */ /* 0x020fd00000000012 */
[----:B----4-:R-:W-:Y:S01]  /*0910*/  DADD R24, R22, R16 ;  /* 0x0000000016187229 */ /* 0x010fe20000000010 */
[----:B------:R-:W-:Y:S10]  /*0920*/  @!P1 BRA `(.L_x_39) ;  /* 0xfffffffc00809947 */ /* 0x000ff4000383ffff */
.L_x_36:
[----:B0-----:R-:W-:Y:S05]  /*0930*/  BSYNC.RECONVERGENT B0 ;  /* 0x0000000000007941 */ /* 0x001fea0003800200 */
.L_x_35:
[----:B------:R-:W0:Y:S01]  /*0940*/  LDCU.64 UR10, c[0x0][0x398] ;  /* 0x00007300ff0a77ac */ /* 0x000e220008000a00 */
[----:B------:R-:W-:Y:S01]  /*0950*/  IMAD.MOV.U32 R8, RZ, RZ, 0x1 ;  /* 0x00000001ff087424 */ /* 0x000fe200078e00ff */
[----:B------:R-:W-:Y:S01]  /*0960*/  FSETP.GEU.AND P2, PT, |R25|, 6.5827683646048100446e-37, PT ;  /* 0x036000001900780b */ /* 0x000fe20003f4e200 */
[----:B------:R-:W-:Y:S01]  /*0970*/  BSSY.RECONVERGENT B0, `(.L_x_40) ;  /* 0x0000012000007945 */ /* 0x000fe20003800200 */
[----:B0-----:R-:W0:Y:S08]  /*0980*/  I2F.F64.U64 R28, UR10 ;  /* 0x0000000a001c7d12 */ /* 0x001e300008301800 */
[----:B0-----:R-:W0:Y:S02]  /*0990*/  MUFU.RCP64H R9, R29 ;  /* 0x0000001d00097308 */ /* 0x001e240000001800 */
[----:B0-----:R-:W-:-:S08]  /*09a0*/  DFMA R10, -R28, R8, 1 ;  /* 0x3ff000001c0a742b */ /* 0x001fd00000000108 */
[----:B------:R-:W-:-:S08]  /*09b0*/  DFMA R10, R10, R10, R10 ;  /* 0x0000000a0a0a722b */ /* 0x000fd0000000000a */
[----:B------:R-:W-:-:S08]  /*09c0*/  DFMA R10, R8, R10, R8 ;  /* 0x0000000a080a722b */ /* 0x000fd00000000008 */
[----:B------:R-:W-:-:S08]  /*09d0*/  DFMA R8, -R28, R10, 1 ;  /* 0x3ff000001c08742b */ /* 0x000fd0000000010a */
[----:B------:R-:W-:-:S08]  /*09e0*/  DFMA R8, R10, R8, R10 ;  /* 0x000000080a08722b */ /* 0x000fd0000000000a */
[----:B------:R-:W-:-:S08]  /*09f0*/  DMUL R14, R8, R24 ;  /* 0x00000018080e7228 */ /* 0x000fd00000000000 */
[----:B------:R-:W-:-:S08]  /*0a00*/  DFMA R10, -R28, R14, R24 ;  /* 0x0000000e1c0a722b */ /* 0x000fd00000000118 */
[----:B------:R-:W-:-:S10]  /*0a10*/  DFMA R14, R8, R10, R14 ;  /* 0x0000000a080e722b */ /* 0x000fd4000000000e */
[----:B------:R-:W-:-:S05]  /*0a20*/  FFMA R8, RZ, R29, R15 ;  /* 0x0000001dff087223 */ /* 0x000fca000000000f */
[----:B------:R-:W-:-:S13]  /*0a30*/  FSETP.GT.AND P1, PT, |R8|, 1.469367938527859385e-39, PT ;  /* 0x001000000800780b */ /* 0x000fda0003f24200 */
[----:B------:R-:W-:Y:S05]  /*0a40*/  @P1 BRA P2, `(.L_x_41) ;  /* 0x0000000000101947 */ /* 0x000fea0001000000 */
[----:B------:R-:W-:Y:S01]  /*0a50*/  IMAD.MOV.U32 R8, RZ, RZ, R24 ;  /* 0x000000ffff087224 */ /* 0x000fe200078e0018 */
[----:B------:R-:W-:Y:S01]  /*0a60*/  MOV R24, 0xa90 ;  /* 0x00000a9000187802 */ /* 0x000fe20000000f00 */
[----:B------:R-:W-:-:S07]  /*0a70*/  IMAD.MOV.U32 R9, RZ, RZ, R25 ;  /* 0x000000ffff097224 */ /* 0x000fce00078e0019 */
[----:B------:R-:W-:Y:S05]  /*0a80*/  CALL.REL.NOINC `($__internal_3_$__cuda_sm20_div_rn_f64_full) ;  /* 0x0000000400bc7944 */ /* 0x000fea0003c00000 */
.L_x_41:
[----:B------:R-:W-:Y:S05]  /*0a90*/  BSYNC.RECONVERGENT B0 ;  /* 0x0000000000007941 */ /* 0x000fea0003800200 */
.L_x_40:
[----:B------:R-:W0:Y:S01]  /*0aa0*/  S2UR UR7, SR_CgaCtaId ;  /* 0x00000000000779c3 */ /* 0x000e220000008800 */
[----:B------:R-:W-:Y:S01]  /*0ab0*/  BSSY.RECONVERGENT B0, `(.L_x_42) ;  /* 0x0000008000007945 */ /* 0x000fe20003800200 */
[----:B------:R-:W-:Y:S02]  /*0ac0*/  UMOV UR5, 0x400 ;  /* 0x0000040000057882 */ /* 0x000fe40000000000 */
[----:B0-----:R-:W-:-:S12]  /*0ad0*/  ULEA UR5, UR7, UR5, 0x18 ;  /* 0x0000000507057291 */ /* 0x001fd8000f8ec0ff */
.L_x_43:
[----:B------:R-:W0:Y:S01]  /*0ae0*/  LDS.64 R8, [UR5] ;  /* 0x00000005ff087984 */ /* 0x000e220008000a00 */
[----:B------:R-:W-:Y:S01]  /*0af0*/  IMAD.U32 R17, RZ, RZ, UR5 ;  /* 0x00000005ff117e24 */ /* 0x000fe2000f8e00ff */
[----:B0-----:R-:W-:-:S07]  /*0b00*/  DADD R10, R14, R8 ;  /* 0x000000000e0a7229 */ /* 0x001fce0000000008 */
[----:B------:R-:W0:Y:S02]  /*0b10*/  ATOMS.CAST.SPIN.64 P1, [R17], R8, R10 ;  /* 0x000000081100758d */ /* 0x000e24000182040a */
[----:B0-----:R-:W-:Y:S05]  /*0b20*/  @!P1 BRA `(.L_x_43) ;  /* 0xfffffffc00ec9947 */ /* 0x001fea000383ffff */
[----:B------:R-:W-:Y:S05]  /*0b30*/  BSYNC.RECONVERGENT B0 ;  /* 0x0000000000007941 */ /* 0x000fea0003800200 */
.L_x_42:
[----:B------:R-:W-:Y:S06]  /*0b40*/  BAR.SYNC.DEFER_BLOCKING 0x0 ;  /* 0x0000000000007b1d */ /* 0x000fec0000010000 */
[----:B------:R-:W0:Y:S01]  /*0b50*/  LDCU.64 UR10, c[0x0][0x380] ;  /* 0x00007000ff0a77ac */ /* 0x000e220008000a00 */
[----:B------:R-:W-:Y:S04]  /*0b60*/  BSSY.RECONVERGENT B0, `(.L_x_44) ;  /* 0x000005a000007945 */ /* 0x000fe80003800200 */
[----:B------:R-:W-:Y:S05]  /*0b70*/  @P0 BRA `(.L_x_45) ;  /* 0x0000000400600947 */ /* 0x000fea0003800000 */
[----:B------:R-:W-:Y:S01]  /*0b80*/  ISETP.NE.U32.AND P0, PT, R7, RZ, PT ;  /* 0x000000ff0700720c */ /* 0x000fe20003f05070 */
[----:B------:R-:W-:Y:S01]  /*0b90*/  BSSY.RECONVERGENT B1, `(.L_x_46) ;  /* 0x000002d000017945 */ /* 0x000fe20003800200 */
[----:B------:R-:W-:Y:S02]  /*0ba0*/  IMAD.MOV.U32 R14, RZ, RZ, R0 ;  /* 0x000000ffff0e7224 */ /* 0x000fe400078e0000 */
[----:B------:R-:W-:Y:S01]  /*0bb0*/  ISETP.NE.AND.EX P0, PT, RZ, RZ, PT, P0 ;  /* 0x000000ffff00720c */ /* 0x000fe20003f05300 */
[----:B------:R-:W-:-:S12]  /*0bc0*/  IMAD.MOV.U32 R25, RZ, RZ, RZ ;  /* 0x000000ffff197224 */ /* 0x000fd800078e00ff */
[----:B------:R-:W-:Y:S05]  /*0bd0*/  @!P0 BRA `(.L_x_47) ;  /* 0x0000000000a08947 */ /* 0x000fea0003800000 */
[----:B------:R-:W1:Y:S01]  /*0be0*/  LDC.64 R8, c[0x0][0x398] ;  /* 0x0000e600ff087b82 */ /* 0x000e620000000a00 */
[----:B------:R-:W-:Y:S02]  /*0bf0*/  IMAD R16, R0, UR6, RZ ;  /* 0x0000000600107c24 */ /* 0x000fe4000f8e02ff */
[----:B------:R-:W-:-:S04]  /*0c00*/  IMAD.MOV.U32 R15, RZ, RZ, RZ ;  /* 0x000000ffff0f7224 */ /* 0x000fc800078e00ff */
[----:B------:R-:W2:Y:S01]  /*0c10*/  I2F.F64.U32 R16, R16 ;  /* 0x0000001000107312 */ /* 0x000ea20000201800 */
[----:B------:R-:W3:Y:S01]  /*0c20*/  LDC.64 R10, c[0x0][0x380] ;  /* 0x0000e000ff0a7b82 */ /* 0x000ee20000000a00 */
[----:B-1----:R-:W-:-:S04]  /*0c30*/  IMAD R14, R8, UR4, RZ ;  /* 0x00000004080e7c24 */ /* 0x002fc8000f8e02ff */
[----:B------:R-:W-:Y:S02]  /*0c40*/  IMAD R9, R9, UR6, R14 ;  /* 0x0000000609097c24 */ /* 0x000fe4000f8e020e */
[----:B------:R-:W-:-:S04]  /*0c50*/  IMAD.MOV.U32 R14, RZ, RZ, R0 ;  /* 0x000000ffff0e7224 */ /* 0x000fc800078e0000 */
[----:B------:R-:W-:-:S03]  /*0c60*/  IMAD.WIDE.U32 R14, R8, UR6, R14 ;  /* 0x00000006080e7c25 */ /* 0x000fc6000f8e000e */
[----:B---3--:R-:W-:Y:S02]  /*0c70*/  LEA R18, P0, R14, R10, 0x3 ;  /* 0x0000000a0e127211 */ /* 0x008fe400078018ff */
[----:B------:R-:W-:-:S04]  /*0c80*/  IADD3 R15, PT, PT, R15, R9, RZ ;  /* 0x000000090f0f7210 */ /* 0x000fc80007ffe0ff */
[----:B------:R-:W-:Y:S01]  /*0c90*/  LEA.HI.X R19, R14, R11, R15, 0x3, P0 ;  /* 0x0000000b0e137211 */ /* 0x000fe200000f1c0f */
[----:B------:R-:W-:Y:S01]  /*0ca0*/  IMAD.MOV.U32 R14, RZ, RZ, R4 ;  /* 0x000000ffff0e7224 */ /* 0x000fe200078e0004 */
[----:B------:R-:W-:-:S03]  /*0cb0*/  ISETP.NE.U32.AND P0, PT, R7, 0x1, PT ;  /* 0x000000010700780c */ /* 0x000fc60003f05070 */
[----:B--2---:R1:W-:Y:S01]  /*0cc0*/  STG.E.64 desc[UR8][R18.64], R16 ;  /* 0x0000001012007986 */ /* 0x0043e2000c101b08 */
[----:B------:R-:W-:-:S13]  /*0cd0*/  ISETP.NE.AND.EX P0, PT, RZ, RZ, PT, P0 ;  /* 0x000000ffff00720c */ /* 0x000fda0003f05300 */
[----:B-1----:R-:W-:Y:S05]  /*0ce0*/  @!P0 BRA `(.L_x_47) ;  /* 0x00000000005c8947 */ /* 0x002fea0003800000 */
[----:B------:R-:W-:Y:S02]  /*0cf0*/  IMAD R16, R4, UR6, RZ ;  /* 0x0000000604107c24 */ /* 0x000fe4000f8e02ff */
[----:B------:R-:W-:Y:S02]  /*0d00*/  IMAD.MOV.U32 R14, RZ, RZ, R4 ;  /* 0x000000ffff0e7224 */ /* 0x000fe400078e0004 */
[----:B------:R-:W-:Y:S02]  /*0d10*/  IMAD.MOV.U32 R15, RZ, RZ, RZ ;  /* 0x000000ffff0f7224 */ /* 0x000fe400078e00ff */
[----:B------:R-:W1:Y:S01]  /*0d20*/  I2F.F64.U32 R16, R16 ;  /* 0x0000001000107312 */ /* 0x000e620000201800 */
[----:B------:R-:W-:-:S04]  /*0d30*/  IMAD.WIDE.U32 R14, R8, UR6, R14 ;  /* 0x00000006080e7c25 */ /* 0x000fc8000f8e000e */
[----:B------:R-:W-:Y:S01]  /*0d40*/  IMAD.IADD R15, R9, 0x1, R15 ;  /* 0x00000001090f7824 */ /* 0x000fe200078e020f */
[----:B------:R-:W-:-:S04]  /*0d50*/  LEA R18, P0, R14, R10, 0x3 ;  /* 0x0000000a0e127211 */ /* 0x000fc800078018ff */
[----:B------:R-:W-:Y:S01]  /*0d60*/  LEA.HI.X R19, R14, R11, R15, 0x3, P0 ;  /* 0x0000000b0e137211 */ /* 0x000fe200000f1c0f */
[----:B------:R-:W-:Y:S01]  /*0d70*/  IMAD.MOV.U32 R14, RZ, RZ, R6 ;  /* 0x000000ffff0e7224 */ /* 0x000fe200078e0006 */
[----:B------:R-:W-:-:S03]  /*0d80*/  ISETP.NE.U32.AND P0, PT, R7, 0x2, PT ;  /* 0x000000020700780c */ /* 0x000fc60003f05070 */
[----:B-1----:R1:W-:Y:S01]  /*0d90*/  STG.E.64 desc[UR8][R18.64], R16 ;  /* 0x0000001012007986 */ /* 0x0023e2000c101b08 */
        /* <DEDUP_REMOVED lines=9> */
[----:B------:R-:W-:Y:S02]  /*0e30*/  LEA.HI.X R11, R14, R11, R9, 0x3, P0 ;  /* 0x0000000b0e0b7211 */ /* 0x000fe400000f1c09 */
[----:B------:R-:W-:-:S03]  /*0e40*/  MOV R14, R12 ;  /* 0x0000000c000e7202 */ /* 0x000fc60000000f00 */
[----:B-1----:R1:W-:Y:S04]  /*0e50*/  STG.E.64 desc[UR8][R10.64], R16 ;  /* 0x000000100a007986 */ /* 0x0023e8000c101b08 */
.L_x_47:
[----:B0-----:R-:W-:Y:S05]  /*0e60*/  BSYNC.RECONVERGENT B1 ;  /* 0x0000000000017941 */ /* 0x001fea0003800200 */
.L_x_46:
[----:B------:R-:W-:-:S04]  /*0e70*/  ISETP.GE.U32.AND P0, PT, R2, 0x3, PT ;  /* 0x000000030200780c */ /* 0x000fc80003f06070 */
[----:B------:R-:W-:-:S13]  /*0e80*/  ISETP.GE.U32.AND.EX P0, PT, R5, RZ, PT, P0 ;  /* 0x000000ff0500720c */ /* 0x000fda0003f06100 */
[----:B------:R-:W-:Y:S05]  /*0e90*/  @!P0 BRA `(.L_x_45) ;  /* 0x0000000000988947 */ /* 0x000fea0003800000 */
[----:B------:R-:W-:Y:S01]  /*0ea0*/  IMAD.SHL.U32 R27, R3, 0x8, RZ ;  /* 0x00000008031b7824 */ /* 0x000fe200078e00ff */
[----:B------:R-:W-:-:S07]  /*0eb0*/  SHF.R.U32.HI R29, RZ, 0x1d, R3 ;  /* 0x0000001dff1d7819 */ /* 0x000fce0000011603 */
.L_x_48:
[----:B------:R-:W1:Y:S01]  /*0ec0*/  LDC.64 R8, c[0x0][0x398] ;  /* 0x0000e600ff087b82 */ /* 0x000e620000000a00 */
[--C-:B------:R-:W-:Y:S02]  /*0ed0*/  IMAD.MOV.U32 R24, RZ, RZ, R14.reuse ;  /* 0x000000ffff187224 */ /* 0x100fe400078e000e */
[----:B--2---:R-:W-:Y:S02]  /*0ee0*/  IMAD R22, R14, UR6, RZ ;  /* 0x000000060e167c24 */ /* 0x004fe4000f8e02ff */
[----:B------:R-:W-:-:S04]  /*0ef0*/  IMAD.IADD R20, R3, 0x1, R14 ;  /* 0x0000000103147824 */ /* 0x000fc800078e020e */
[----:B------:R-:W0:Y:S01]  /*0f00*/  I2F.F64.U32 R22, R22 ;  /* 0x0000001600167312 */ /* 0x000e220000201800 */
[C---:B------:R-:W-:Y:S02]  /*0f10*/  IMAD R26, R20.reuse, UR6, RZ ;  /* 0x00000006141a7c24 */ /* 0x040fe4000f8e02ff */
[----:B------:R-:W-:-:S04]  /*0f20*/  IMAD.IADD R20, R20, 0x1, R3 ;  /* 0x0000000114147824 */ /* 0x000fc800078e0203 */
[----:B------:R-:W-:Y:S02]  /*0f30*/  IMAD R28, R20, UR6, RZ ;  /* 0x00000006141c7c24 */ /* 0x000fe4000f8e02ff */
[C---:B-1----:R-:W-:Y:S02]  /*0f40*/  IMAD R16, R8.reuse, UR4, RZ ;  /* 0x0000000408107c24 */ /* 0x042fe4000f8e02ff */
[----:B------:R-:W-:-:S04]  /*0f50*/  IMAD.WIDE.U32 R10, R8, UR6, R24 ;  /* 0x00000006080a7c25 */ /* 0x000fc8000f8e0018 */
[----:B------:R-:W-:Y:S01]  /*0f60*/  IMAD R24, R9, UR6, R16 ;  /* 0x0000000609187c24 */ /* 0x000fe2000f8e0210 */
[----:B------:R-:W-:Y:S01]  /*0f70*/  LEA R18, P0, R10, UR10, 0x3 ;  /* 0x0000000a0a127c11 */ /* 0x000fe2000f8018ff */
[----:B------:R-:W1:Y:S02]  /*0f80*/  I2F.F64.U32 R16, R26 ;  /* 0x0000001a00107312 */ /* 0x000e640000201800 */
[----:B------:R-:W-:-:S05]  /*0f90*/  IMAD.IADD R11, R24, 0x1, R11 ;  /* 0x00000001180b7824 */ /* 0x000fca00078e020b */
[----:B------:R-:W-:Y:S01]  /*0fa0*/  LEA.HI.X R19, R10, UR11, R11, 0x3, P0 ;  /* 0x0000000b0a137c11 */ /* 0x000fe200080f1c0b */
[----:B------:R-:W-:Y:S01]  /*0fb0*/  IMAD.IADD R10, R20, 0x1, R3 ;  /* 0x00000001140a7824 */ /* 0x000fe200078e0203 */
[----:B------:R-:W-:Y:S01]  /*0fc0*/  IADD3 R14, P0, PT, R27, R18, RZ ;  /* 0x000000121b0e7210 */ /* 0x000fe20007f1e0ff */
[----:B------:R-:W-:Y:S02]  /*0fd0*/  IMAD.MOV.U32 R11, RZ, RZ, RZ ;  /* 0x000000ffff0b7224 */ /* 0x000fe400078e00ff */
[----:B0-----:R0:W-:Y:S01]  /*0fe0*/  STG.E.64 desc[UR8][R18.64], R22 ;  /* 0x0000001612007986 */ /* 0x0011e2000c101b08 */
[----:B------:R-:W-:-:S04]  /*0ff0*/  IMAD.WIDE.U32 R20, R8, UR6, R10 ;  /* 0x0000000608147c25 */ /* 0x000fc8000f8e000a */
[----:B------:R-:W-:Y:S01]  /*1000*/  IMAD.X R15, R29, 0x1, R19, P0 ;  /* 0x000000011d0f7824 */ /* 0x000fe200000e0613 */
[----:B------:R-:W-:Y:S01]  /*1010*/  IADD3 R11, PT, PT, R24, R21, RZ ;  /* 0x00000015180b7210 */ /* 0x000fe20007ffe0ff */
[----:B------:R-:W-:-:S03]  /*1020*/  IMAD R21, R10, UR6, RZ ;  /* 0x000000060a157c24 */ /* 0x000fc6000f8e02ff */
[----:B-1----:R1:W-:Y:S01]  /*1030*/  STG.E.64 desc[UR8][R14.64], R16 ;  /* 0x000000100e007986 */ /* 0x0023e2000c101b08 */
[----:B0-----:R-:W-:-:S04]  /*1040*/  LEA R18, P0, R20, UR10, 0x3 ;  /* 0x0000000a14127c11 */ /* 0x001fc8000f8018ff */
[----:B------:R-:W-:Y:S02]  /*1050*/  LEA.HI.X R19, R20, UR11, R11, 0x3, P0 ;  /* 0x0000000b14137c11 */ /* 0x000fe400080f1c0b */
[----:B------:R-:W-:Y:S01]  /*1060*/  I2F.F64.U32 R20, R21 ;  /* 0x0000001500147312 */ /* 0x000fe20000201800 */
[----:B------:R-:W-:Y:S01]  /*1070*/  IADD3 R22, P0, PT, R27, R14, RZ ;  /* 0x0000000e1b167210 */ /* 0x000fe20007f1e0ff */
[----:B-1----:R-:W-:-:S04]  /*1080*/  IMAD.IADD R14, R10, 0x1, R3 ;  /* 0x000000010a0e7824 */ /* 0x002fc800078e0203 */
[----:B------:R-:W-:Y:S02]  /*1090*/  IMAD.X R23, R29, 0x1, R15, P0 ;  /* 0x000000011d177824 */ /* 0x000fe400000e060f */
[----:B------:R-:W0:Y:S01]  /*10a0*/  I2F.F64.U32 R16, R28 ;  /* 0x0000001c00107312 */ /* 0x000e220000201800 */
[----:B------:R-:W-:-:S04]  /*10b0*/  ISETP.GE.U32.AND P0, PT, R14, R8, PT ;  /* 0x000000080e00720c */ /* 0x000fc80003f06070 */
[----:B------:R-:W-:Y:S01]  /*10c0*/  ISETP.GE.U32.AND.EX P0, PT, RZ, R9, PT, P0 ;  /* 0x00000009ff00720c */ /* 0x000fe20003f06100 */
[----:B0-----:R2:W-:Y:S04]  /*10d0*/  STG.E.64 desc[UR8][R22.64], R16 ;  /* 0x0000001016007986 */ /* 0x0015e8000c101b08 */
[----:B------:R2:W-:Y:S08]  /*10e0*/  STG.E.64 desc[UR8][R18.64], R20 ;  /* 0x0000001412007986 */ /* 0x0005f0000c101b08 */
[----:B------:R-:W-:Y:S05]  /*10f0*/  @!P0 BRA `(.L_x_48) ;  /* 0xfffffffc00708947 */ /* 0x000fea000383ffff */
.L_x_45:
[----:B0-----:R-:W-:Y:S05]  /*1100*/  BSYNC.RECONVERGENT B0 ;  /* 0x0000000000007941 */ /* 0x001fea0003800200 */
.L_x_44:
[----:B------:R-:W0:Y:S01]  /*1110*/  LDCU UR5, c[0x0][0x370] ;  /* 0x00006e00ff0577ac */ /* 0x000e220008000800 */
[----:B------:R-:W3:Y:S01]  /*1120*/  LDCU.64 UR10, c[0x0][0x390] ;  /* 0x00007200ff0a77ac */ /* 0x000ee20008000a00 */
[----:B0-----:R-:W-:-:S04]  /*1130*/  UIADD3 UR6, UPT, UPT, UR5, UR6, URZ ;  /* 0x0000000605067290 */ /* 0x001fc8000fffe0ff */
[----:B---3--:R-:W-:-:S04]  /*1140*/  UISETP.GE.U32.AND UP0, UPT, UR6, UR10, UPT ;  /* 0x0000000a0600728c */ /* 0x008fc8000bf06070 */
[----:B------:R-:W-:-:S09]  /*1150*/  UISETP.GE.U32.AND.EX UP0, UPT, URZ, UR11, UPT, UP0 ;  /* 0x0000000bff00728c */ /* 0x000fd2000bf06100 */
[----:B------:R-:W-:Y:S05]  /*1160*/  BRA.U !UP0, `(.L_x_49) ;  /* 0xfffffff1088c7547 */ /* 0x000fea000b83ffff */
[----:B------:R-:W-:Y:S05]  /*1170*/  EXIT ;  /* 0x000000000000794d */ /* 0x000fea0003800000 */
        .weak           $__internal_3_$__cuda_sm20_div_rn_f64_full
        .type           $__internal_3_$__cuda_sm20_div_rn_f64_full,@function
        .size           $__internal_3_$__cuda_sm20_div_rn_f64_full,($__internal_4_$__cuda_sm20_div_u64 - $__internal_3_$__cuda_sm20_div_rn_f64_full)
$__internal_3_$__cuda_sm20_div_rn_f64_full:
[----:B------:R-:W-:Y:S01]  /*1180*/  FSETP.GEU.AND P3, PT, |R9|, 1.469367938527859385e-39, PT ;  /* 0x001000000900780b */ /* 0x000fe20003f6e200 */
[--C-:B------:R-:W-:Y:S01]  /*1190*/  IMAD.MOV.U32 R14, RZ, RZ, R28.reuse ;  /* 0x000000ffff0e7224 */ /* 0x100fe200078e001c */
[C---:B------:R-:W-:Y:S01]  /*11a0*/  FSETP.GEU.AND P1, PT, |R29|.reuse, 1.469367938527859385e-39, PT ;  /* 0x001000001d00780b */ /* 0x040fe20003f2e200 */
[----:B------:R-:W-:Y:S01]  /*11b0*/  IMAD.MOV.U32 R15, RZ, RZ, R29 ;  /* 0x000000ffff0f7224 */ /* 0x000fe200078e001d */
[----:B------:R-:W-:Y:S01]  /*11c0*/  LOP3.LUT R10, R29, 0x800fffff, RZ, 0xc0, !PT ;  /* 0x800fffff1d0a7812 */ /* 0x000fe200078ec0ff */
[----:B------:R-:W-:Y:S01]  /*11d0*/  IMAD.MOV.U32 R26, RZ, RZ, 0x1ca00000 ;  /* 0x1ca00000ff1a7424 */ /* 0x000fe200078e00ff */
[----:B------:R-:W-:Y:S01]  /*11e0*/  LOP3.LUT R25, R9, 0x7ff00000, RZ, 0xc0, !PT ;  /* 0x7ff0000009197812 */ /* 0x000fe200078ec0ff */
[----:B------:R-:W-:Y:S01]  /*11f0*/  BSSY.RECONVERGENT B1, `(.L_x_50) ;  /* 0x0000052000017945 */ /* 0x000fe20003800200 */
[----:B------:R-:W-:Y:S01]  /*1200*/  LOP3.LUT R11, R10, 0x3ff00000, RZ, 0xfc, !PT ;  /* 0x3ff000000a0b7812 */ /* 0x000fe200078efcff */
[----:B------:R-:W-:Y:S01]  /*1210*/  IMAD.MOV.U32 R10, RZ, RZ, R28 ;  /* 0x000000ffff0a7224 */ /* 0x000fe200078e001c */
[----:B------:R-:W-:-:S02]  /*1220*/  LOP3.LUT R28, R29, 0x7ff00000, RZ, 0xc0, !PT ;  /* 0x7ff000001d1c7812 */ /* 0x000fc400078ec0ff */
[----:B------:R-:W-:Y:S01]  /*1230*/  MOV R18, 0x1 ;  /* 0x0000000100127802 */ /* 0x000fe20000000f00 */
[----:B------:R-:W-:Y:S01]  /*1240*/  @!P3 IMAD.MOV.U32 R20, RZ, RZ, RZ ;  /* 0x000000ffff14b224 */ /* 0x000fe200078e00ff */
[----:B------:R-:W-:Y:S01]  /*1250*/  @!P3 LOP3.LUT R16, R15, 0x7ff00000, RZ, 0xc0, !PT ;  /* 0x7ff000000f10b812 */ /* 0x000fe200078ec0ff */
[----:B------:R-:W-:Y:S01]  /*1260*/  @!P1 DMUL R10, R14, 8.98846567431157953865e+307 ;  /* 0x7fe000000e0a9828 */ /* 0x000fe20000000000 */
[C---:B------:R-:W-:Y:S02]  /*1270*/  ISETP.GE.U32.AND P2, PT, R25.reuse, R28, PT ;  /* 0x0000001c1900720c */ /* 0x040fe40003f46070 */
[----:B------:R-:W-:Y:S01]  /*1280*/  @!P3 ISETP.GE.U32.AND P4, PT, R25, R16, PT ;  /* 0x000000101900b20c */ /* 0x000fe20003f86070 */
[----:B------:R-:W-:Y:S01]  /*1290*/  IMAD.MOV.U32 R16, RZ, RZ, R8 ;  /* 0x000000ffff107224 */ /* 0x000fe200078e0008 */
[C---:B------:R-:W-:Y:S01]  /*12a0*/  SEL R17, R26.reuse, 0x63400000, !P2 ;  /* 0x634000001a117807 */ /* 0x040fe20005000000 */
[----:B------:R-:W0:Y:S01]  /*12b0*/  MUFU.RCP64H R19, R11 ;  /* 0x0000000b00137308 */ /* 0x000e220000001800 */
[----:B------:R-:W-:-:S02]  /*12c0*/  @!P3 SEL R21, R26, 0x63400000, !P4 ;  /* 0x634000001a15b807 */ /* 0x000fc40006000000 */
[--C-:B------:R-:W-:Y:S02]  /*12d0*/  LOP3.LUT R17, R17, 0x800fffff, R9.reuse, 0xf8, !PT ;  /* 0x800fffff11117812 */ /* 0x100fe400078ef809 */
[----:B------:R-:W-:Y:S02]  /*12e0*/  @!P3 LOP3.LUT R21, R21, 0x80000000, R9, 0xf8, !PT ;  /* 0x800000001515b812 */ /* 0x000fe400078ef809 */
[----:B------:R-:W-:Y:S02]  /*12f0*/  @!P1 LOP3.LUT R28, R11, 0x7ff00000, RZ, 0xc0, !PT ;  /* 0x7ff000000b1c9812 */ /* 0x000fe400078ec0ff */
[----:B------:R-:W-:-:S06]  /*1300*/  @!P3 LOP3.LUT R21, R21, 0x100000, RZ, 0xfc, !PT ;  /* 0x001000001515b812 */ /* 0x000fcc00078efcff */
[----:B------:R-:W-:Y:S02]  /*1310*/  @!P3 DFMA R16, R16, 2, -R20 ;  /* 0x400000001010b82b */ /* 0x000fe40000000814 */
[----:B0-----:R-:W-:-:S08]  /*1320*/  DFMA R20, R18, -R10, 1 ;  /* 0x3ff000001214742b */ /* 0x001fd0000000080a */
[----:B------:R-:W-:-:S08]  /*1330*/  DFMA R20, R20, R20, R20 ;  /* 0x000000141414722b */ /* 0x000fd00000000014 */
[----:B------:R-:W-:-:S08]  /*1340*/  DFMA R20, R18, R20, R18 ;  /* 0x000000141214722b */ /* 0x000fd00000000012 */
[----:B------:R-:W-:-:S08]  /*1350*/  DFMA R18, R20, -R10, 1 ;  /* 0x3ff000001412742b */ /* 0x000fd0000000080a */
[----:B------:R-:W-:-:S08]  /*1360*/  DFMA R18, R20, R18, R20 ;  /* 0x000000121412722b */ /* 0x000fd00000000014 */
[----:B------:R-:W-:-:S08]  /*1370*/  DMUL R20, R18, R16 ;  /* 0x0000001012147228 */ /* 0x000fd00000000000 */
[----:B------:R-:W-:-:S08]  /*1380*/  DFMA R22, R20, -R10, R16 ;  /* 0x8000000a1416722b */ /* 0x000fd00000000010 */
[----:B------:R-:W-:Y:S01]  /*1390*/  DFMA R22, R18, R22, R20 ;  /* 0x000000161216722b */ /* 0x000fe20000000014 */
[----:B------:R-:W-:Y:S01]  /*13a0*/  IMAD.MOV.U32 R21, RZ, RZ, R25 ;  /* 0x000000ffff157224 */ /* 0x000fe200078e0019 */
[----:B------:R-:W-:-:S05]  /*13b0*/  @!P3 LOP3.LUT R21, R17, 0x7ff00000, RZ, 0xc0, !PT ;  /* 0x7ff000001115b812 */ /* 0x000fca00078ec0ff */
[----:B------:R-:W-:-:S05]  /*13c0*/  VIADD R18, R21, 0xffffffff ;  /* 0xffffffff15127836 */ /* 0x000fca0000000000 */
[----:B------:R-:W-:Y:S01]  /*13d0*/  ISETP.GT.U32.AND P1, PT, R18, 0x7feffffe, PT ;  /* 0x7feffffe1200780c */ /* 0x000fe20003f24070 */
[----:B------:R-:W-:-:S05]  /*13e0*/  VIADD R18, R28, 0xffffffff ;  /* 0xffffffff1c127836 */ /* 0x000fca0000000000 */
[----:B------:R-:W-:-:S13]  /*13f0*/  ISETP.GT.U32.OR P1, PT, R18, 0x7feffffe, P1 ;  /* 0x7feffffe1200780c */ /* 0x000fda0000f24470 */
[----:B------:R-:W-:Y:S05]  /*1400*/  @P1 BRA `(.L_x_51) ;  /* 0x00000000006c1947 */ /* 0x000fea0003800000 */
[----:B------:R-:W-:-:S04]  /*1410*/  LOP3.LUT R18, R15, 0x7ff00000, RZ, 0xc0, !PT ;  /* 0x7ff000000f127812 */ /* 0x000fc800078ec0ff */
[CC--:B------:R-:W-:Y:S02]  /*1420*/  VIADDMNMX R8, R25.reuse, -R18.reuse, 0xb9600000, !PT ;  /* 0xb960000019087446 */ /* 0x0c0fe40007800912 */
[----:B------:R-:W-:Y:S02]  /*1430*/  ISETP.GE.U32.AND P1, PT, R25, R18, PT ;  /* 0x000000121900720c */ /* 0x000fe40003f26070 */
[----:B------:R-:W-:Y:S02]  /*1440*/  VIMNMX R8, PT, PT, R8, 0x46a00000, PT ;  /* 0x46a0000008087848 */ /* 0x000fe40003fe0100 */
[----:B------:R-:W-:-:S05]  /*1450*/  SEL R9, R26, 0x63400000, !P1 ;  /* 0x634000001a097807 */ /* 0x000fca0004800000 */
[----:B------:R-:W-:Y:S02]  /*1460*/  IMAD.IADD R20, R8, 0x1, -R9 ;  /* 0x0000000108147824 */ /* 0x000fe400078e0a09 */
[----:B------:R-:W-:Y:S02]  /*1470*/  IMAD.MOV.U32 R8, RZ, RZ, RZ ;  /* 0x000000ffff087224 */ /* 0x000fe400078e00ff */
[----:B------:R-:W-:-:S06]  /*1480*/  VIADD R9, R20, 0x7fe00000 ;  /* 0x7fe0000014097836 */ /* 0x000fcc0000000000 */
[----:B------:R-:W-:-:S10]  /*1490*/  DMUL R18, R22, R8 ;  /* 0x0000000816127228 */ /* 0x000fd40000000000 */
[----:B------:R-:W-:-:S13]  /*14a0*/  FSETP.GTU.AND P1, PT, |R19|, 1.469367938527859385e-39, PT ;  /* 0x001000001300780b */ /* 0x000fda0003f2c200 */
[----:B------:R-:W-:Y:S05]  /*14b0*/  @P1 BRA `(.L_x_52) ;  /* 0x0000000000941947 */ /* 0x000fea0003800000 */
[----:B------:R-:W-:Y:S01]  /*14c0*/  DFMA R10, R22, -R10, R16 ;  /* 0x8000000a160a722b */ /* 0x000fe20000000010 */
[----:B------:R-:W-:-:S09]  /*14d0*/  IMAD.MOV.U32 R8, RZ, RZ, RZ ;  /* 0x000000ffff087224 */ /* 0x000fd200078e00ff */
[C---:B------:R-:W-:Y:S02]  /*14e0*/  FSETP.NEU.AND P1, PT, R11.reuse, RZ, PT ;  /* 0x000000ff0b00720b */ /* 0x040fe40003f2d000 */
[----:B------:R-:W-:-:S04]  /*14f0*/  LOP3.LUT R15, R11, 0x80000000, R15, 0x48, !PT ;  /* 0x800000000b0f7812 */ /* 0x000fc800078e480f */
[----:B------:R-:W-:-:S07]  /*1500*/  LOP3.LUT R9, R15, R9, RZ, 0xfc, !PT ;  /* 0x000000090f097212 */ /* 0x000fce00078efcff */
[----:B------:R-:W-:Y:S05]  /*1510*/  @!P1 BRA `(.L_x_52) ;  /* 0x00000000007c9947 */ /* 0x000fea0003800000 */
[----:B------:R-:W-:Y:S01]  /*1520*/  IMAD.MOV R11, RZ, RZ, -R20 ;  /* 0x000000ffff0b7224 */ /* 0x000fe200078e0a14 */
[----:B------:R-:W-:Y:S01]  /*1530*/  MOV R10, RZ ;  /* 0x000000ff000a7202 */ /* 0x000fe20000000f00 */
[----:B------:R-:W-:-:S05]  /*1540*/  DMUL.RP R8, R22, R8 ;  /* 0x0000000816087228 */ /* 0x000fca0000008000 */
[----:B------:R-:W-:-:S05]  /*1550*/  DFMA R10, R18, -R10, R22 ;  /* 0x8000000a120a722b */ /* 0x000fca0000000016 */
[----:B------:R-:W-:Y:S02]  /*1560*/  LOP3.LUT R15, R9, R15, RZ, 0x3c, !PT ;  /* 0x0000000f090f7212 */ /* 0x000fe400078e3cff */
[----:B------:R-:W-:-:S04]  /*1570*/  IADD3 R10, PT, PT, -R20, -0x43300000, RZ ;  /* 0xbcd00000140a7810 */ /* 0x000fc80007ffe1ff */
[----:B------:R-:W-:-:S04]  /*1580*/  FSETP.NEU.AND P1, PT, |R11|, R10, PT ;  /* 0x0000000a0b00720b */ /* 0x000fc80003f2d200 */
[----:B------:R-:W-:Y:S02]  /*1590*/  FSEL R18, R8, R18, !P1 ;  /* 0x0000001208127208 */ /* 0x000fe40004800000 */
[----:B------:R-:W-:Y:S01]  /*15a0*/  FSEL R19, R15, R19, !P1 ;  /* 0x000000130f137208 */ /* 0x000fe20004800000 */
[----:B------:R-:W-:Y:S06]  /*15b0*/  BRA `(.L_x_52) ;  /* 0x0000000000547947 */ /* 0x000fec0003800000 */
.L_x_51:
[----:B------:R-:W-:-:S14]  /*15c0*/  DSETP.NAN.AND P1, PT, R8, R8, PT ;  /* 0x000000080800722a */ /* 0x000fdc0003f28000 */
[----:B------:R-:W-:Y:S05]  /*15d0*/  @P1 BRA `(.L_x_53) ;  /* 0x0000000000441947 */ /* 0x000fea0003800000 */
[----:B------:R-:W-:-:S14]  /*15e0*/  DSETP.NAN.AND P1, PT, R14, R14, PT ;  /* 0x0000000e0e00722a */ /* 0x000fdc0003f28000 */
[----:B------:R-:W-:Y:S05]  /*15f0*/  @P1 BRA `(.L_x_54) ;  /* 0x0000000000301947 */ /* 0x000fea0003800000 */
[----:B------:R-:W-:Y:S01]  /*1600*/  ISETP.NE.AND P1, PT, R21, R28, PT ;  /* 0x0000001c1500720c */ /* 0x000fe20003f25270 */
[----:B------:R-:W-:Y:S02]  /*1610*/  IMAD.MOV.U32 R18, RZ, RZ, 0x0 ;  /* 0x00000000ff127424 */ /* 0x000fe400078e00ff */
[----:B------:R-:W-:-:S10]  /*1620*/  IMAD.MOV.U32 R19, RZ, RZ, -0x80000 ;  /* 0xfff80000ff137424 */ /* 0x000fd400078e00ff */
[----:B------:R-:W-:Y:S05]  /*1630*/  @!P1 BRA `(.L_x_52) ;  /* 0x0000000000349947 */ /* 0x000fea0003800000 */
[----:B------:R-:W-:Y:S02]  /*1640*/  ISETP.NE.AND P1, PT, R21, 0x7ff00000, PT ;  /* 0x7ff000001500780c */ /* 0x000fe40003f25270 */
[----:B------:R-:W-:Y:S02]  /*1650*/  LOP3.LUT R19, R9, 0x80000000, R15, 0x48, !PT ;  /* 0x8000000009137812 */ /* 0x000fe400078e480f */
[----:B------:R-:W-:-:S13]  /*1660*/  ISETP.EQ.OR P1, PT, R28, RZ, !P1 ;  /* 0x000000ff1c00720c */ /* 0x000fda0004f22670 */
[----:B------:R-:W-:Y:S01]  /*1670*/  @P1 LOP3.LUT R8, R19, 0x7ff00000, RZ, 0xfc, !PT ;  /* 0x7ff0000013081812 */ /* 0x000fe200078efcff */
[----:B------:R-:W-:Y:S02]  /*1680*/  @!P1 IMAD.MOV.U32 R18, RZ, RZ, RZ ;  /* 0x000000ffff129224 */ /* 0x000fe400078e00ff */
[----:B------:R-:W-:Y:S02]  /*1690*/  @P1 IMAD.MOV.U32 R18, RZ, RZ, RZ ;  /* 0x000000ffff121224 */ /* 0x000fe400078e00ff */
[----:B------:R-:W-:Y:S01]  /*16a0*/  @P1 IMAD.MOV.U32 R19, RZ, RZ, R8 ;  /* 0x000000ffff131224 */ /* 0x000fe200078e0008 */
[----:B------:R-:W-:Y:S06]  /*16b0*/  BRA `(.L_x_52) ;  /* 0x0000000000147947 */ /* 0x000fec0003800000 */
.L_x_54:
[----:B------:R-:W-:Y:S01]  /*16c0*/  LOP3.LUT R19, R15, 0x80000, RZ, 0xfc, !PT ;  /* 0x000800000f137812 */ /* 0x000fe200078efcff */
[----:B------:R-:W-:Y:S01]  /*16d0*/  IMAD.MOV.U32 R18, RZ, RZ, R14 ;  /* 0x000000ffff127224 */ /* 0x000fe200078e000e */
[----:B------:R-:W-:Y:S06]  /*16e0*/  BRA `(.L_x_52) ;  /* 0x0000000000087947 */ /* 0x000fec0003800000 */
.L_x_53:
[----:B------:R-:W-:Y:S01]  /*16f0*/  LOP3.LUT R19, R9, 0x80000, RZ, 0xfc, !PT ;  /* 0x0008000009137812 */ /* 0x000fe200078efcff */
[----:B------:R-:W-:-:S07]  /*1700*/  IMAD.MOV.U32 R18, RZ, RZ, R8 ;  /* 0x000000ffff127224 */ /* 0x000fce00078e0008 */
.L_x_52:
[----:B------:R-:W-:Y:S05]  /*1710*/  BSYNC.RECONVERGENT B1 ;  /* 0x0000000000017941 */ /* 0x000fea0003800200 */
.L_x_50:
[----:B------:R-:W-:Y:S01]  /*1720*/  IMAD.MOV.U32 R25, RZ, RZ, 0x0 ;  /* 0x00000000ff197424 */ /* 0x000fe200078e00ff */
[----:B------:R-:W-:Y:S01]  /*1730*/  MOV R15, R19 ;  /* 0x00000013000f7202 */ /* 0x000fe20000000f00 */
[----:B------:R-:W-:Y:S02]  /*1740*/  IMAD.MOV.U32 R14, RZ, RZ, R18 ;  /* 0x000000ffff0e7224 */ /* 0x000fe400078e0012 */
[----:B------:R-:W-:Y:S05]  /*1750*/  RET.REL.NODEC R24 `(_Z27col_average_distance_matrixPdS_mm) ;  /* 0xffffffe818287950 */ /* 0x000fea0003c3ffff */
        .weak           $__internal_4_$__cuda_sm20_div_u64
        .type           $__internal_4_$__cuda_sm20_div_u64,@function
        .size           $__internal_4_$__cuda_sm20_div_u64,(.L_x_60 - $__internal_4_$__cuda_sm20_div_u64)
$__internal_4_$__cuda_sm20_div_u64:
        /* <DEDUP_REMOVED lines=42> */
[-C--:B------:R-:W-:Y:S01]  /*1a00*/  IMAD R12, R7, R3.reuse, R9 ;  /* 0x00000003070c7224 */ /* 0x080fe200078e0209 */
[----:B------:R-:W-:Y:S02]  /*1a10*/  IADD3 R9, P2, PT, R10, 0x1, RZ ;  /* 0x000000010a097810 */ /* 0x000fe40007f5e0ff */
[----:B------:R-:W-:Y:S01]  /*1a20*/  IADD3 R4, P1, PT, -R3, R14, RZ ;  /* 0x0000000e03047210 */ /* 0x000fe20007f3e1ff */
[----:B------:R-:W-:Y:S01]  /*1a30*/  IMAD.X R12, R5, 0x1, ~R12, P0 ;  /* 0x00000001050c7824 */ /* 0x000fe200000e0e0c */
[----:B------:R-:W-:Y:S01]  /*1a40*/  ISETP.GE.U32.AND P0, PT, R14, R3, PT ;  /* 0x000000030e00720c */ /* 0x000fe20003f06070 */
[----:B------:R-:W-:-:S03]  /*1a50*/  IMAD.X R8, RZ, RZ, R7, P2 ;  /* 0x000000ffff087224 */ /* 0x000fc600010e0607 */
[C---:B------:R-:W-:Y:S02]  /*1a60*/  ISETP.GE.U32.AND.EX P0, PT, R12.reuse, RZ, PT, P0 ;  /* 0x000000ff0c00720c */ /* 0x040fe40003f06100 */
[----:B------:R-:W-:Y:S02]  /*1a70*/  IADD3.X R5, PT, PT, R12, -0x1, RZ, P1, !PT ;  /* 0xffffffff0c057810 */ /* 0x000fe40000ffe4ff */
[----:B------:R-:W-:Y:S02]  /*1a80*/  SEL R4, R4, R14, P0 ;  /* 0x0000000e04047207 */ /* 0x000fe40000000000 */
[----:B------:R-:W-:Y:S02]  /*1a90*/  SEL R9, R9, R10, P0 ;  /* 0x0000000a09097207 */ /* 0x000fe40000000000 */
[----:B------:R-:W-:Y:S02]  /*1aa0*/  SEL R5, R5, R12, P0 ;  /* 0x0000000c05057207 */ /* 0x000fe40000000000 */
[----:B------:R-:W-:Y:S01]  /*1ab0*/  SEL R8, R8, R7, P0 ;  /* 0x0000000708087207 */ /* 0x000fe20000000000 */
[----:B------:R-:W-:Y:S01]  /*1ac0*/  IMAD.MOV.U32 R7, RZ, RZ, 0x0 ;  /* 0x00000000ff077424 */ /* 0x000fe200078e00ff */
[----:B------:R-:W-:-:S02]  /*1ad0*/  ISETP.GE.U32.AND P0, PT, R4, R3, PT ;  /* 0x000000030400720c */ /* 0x000fc40003f06070 */
[----:B------:R-:W-:Y:S02]  /*1ae0*/  IADD3 R4, P2, PT, R9, 0x1, RZ ;  /* 0x0000000109047810 */ /* 0x000fe40007f5e0ff */
[----:B------:R-:W-:Y:S02]  /*1af0*/  ISETP.GE.U32.AND.EX P0, PT, R5, RZ, PT, P0 ;  /* 0x000000ff0500720c */ /* 0x000fe40003f06100 */
[----:B------:R-:W-:Y:S01]  /*1b00*/  ISETP.NE.U32.AND P1, PT, R3, RZ, PT ;  /* 0x000000ff0300720c */ /* 0x000fe20003f25070 */
[----:B------:R-:W-:Y:S01]  /*1b10*/  IMAD.X R5, RZ, RZ, R8, P2 ;  /* 0x000000ffff057224 */ /* 0x000fe200010e0608 */
[----:B------:R-:W-:Y:S02]  /*1b20*/  SEL R4, R4, R9, P0 ;  /* 0x0000000904047207 */ /* 0x000fe40000000000 */
[----:B------:R-:W-:Y:S02]  /*1b30*/  ISETP.NE.AND.EX P1, PT, RZ, RZ, PT, P1 ;  /* 0x000000ffff00720c */ /* 0x000fe40003f25310 */
[----:B------:R-:W-:-:S02]  /*1b40*/  SEL R5, R5, R8, P0 ;  /* 0x0000000805057207 */ /* 0x000fc40000000000 */
[----:B------:R-:W-:Y:S02]  /*1b50*/  SEL R4, R4, 0xffffffff, P1 ;  /* 0xffffffff04047807 */ /* 0x000fe40000800000 */
[----:B------:R-:W-:Y:S01]  /*1b60*/  SEL R5, R5, 0xffffffff, P1 ;  /* 0xffffffff05057807 */ /* 0x000fe20000800000 */
[----:B------:R-:W-:Y:S06]  /*1b70*/  RET.REL.NODEC R6 `(_Z27col_average_distance_matrixPdS_mm) ;  /* 0xffffffe406207950 */ /* 0x000fec0003c3ffff */
.L_x_55:
        /* <DEDUP_REMOVED lines=16> */
.L_x_60:


//--------------------- .nv.shared.reserved.0     --------------------------
	.section	.nv.shared.reserved.0,"aw",@nobits
	.weak		__nv_reservedSMEM_offset_0_alias
	.size		__nv_reservedSMEM_offset_0_alias, 0, 64
	.other		__nv_reservedSMEM_offset_0_alias,@"STO_CUDA_RESERVED_SHARED STV_DEFAULT"
__nv_reservedSMEM_offset_0_alias:
	.zero		0
	.zero		64


//--------------------- .nv.shared._Z10matrix_mulPdS_S_mm --------------------------
	.section	.nv.shared._Z10matrix_mulPdS_S_mm,"aw",@nobits
	.sectionflags	@""
	.align	8
.nv.shared._Z10matrix_mulPdS_S_mm:
	.zero		1032


//--------------------- .nv.shared._Z27col_average_distance_matrixPdS_mm --------------------------
	.section	.nv.shared._Z27col_average_distance_matrixPdS_mm,"aw",@nobits
	.sectionflags	@""
	.align	8
.nv.shared._Z27col_average_distance_matrixPdS_mm:
	.zero		1032


//--------------------- .nv.constant0._Z16matrix_trasnposePdS_mm --------------------------
	.section	.nv.constant0._Z16matrix_trasnposePdS_mm,"a",@progbits
	.sectionflags	@""
	.align	4
.nv.constant0._Z16matrix_trasnposePdS_mm:
	.zero		928


//--------------------- .nv.constant0._Z10matrix_mulPdS_S_mm --------------------------
	.section	.nv.constant0._Z10matrix_mulPdS_S_mm,"a",@progbits
	.sectionflags	@""
	.align	4
.nv.constant0._Z10matrix_mulPdS_S_mm:
	.zero		936


//--------------------- .nv.constant0._Z11FindAveragePd --------------------------
	.section	.nv.constant0._Z11FindAveragePd,"a",@progbits
	.sectionflags	@""
	.align	4
.nv.constant0._Z11FindAveragePd:
	.zero		904


//--------------------- .nv.constant0._Z27col_average_distance_matrixPdS_mm --------------------------
	.section	.nv.constant0._Z27col_average_distance_matrixPdS_mm,"a",@progbits
	.sectionflags	@""
	.align	4
.nv.constant0._Z27col_average_distance_matrixPdS_mm:
	.zero		928


//--------------------- SYMBOLS --------------------------

	.type		.nv.reservedSmem.offset0,@object
	.size		.nv.reservedSmem.offset0,0x4
	.type		.nv.reservedSmem.cap,@object
	.size		.nv.reservedSmem.cap,0x4
